//
// Generated by NVIDIA NVVM Compiler
//
// Compiler Build ID: CL-36424714
// Cuda compilation tools, release 13.0, V13.0.88
// Based on NVVM 20.0.0
//

.version 9.0
.target sm_100
.address_size 64

.func _Z5T2x2HPii
(
	.param .b64 _Z5T2x2HPii_param_0,
	.param .b32 _Z5T2x2HPii_param_1
)
;
.func _Z4TOddPii
(
	.param .b64 _Z4TOddPii_param_0,
	.param .b32 _Z4TOddPii_param_1
)
;
.func _Z7TOddOddPii
(
	.param .b64 _Z7TOddOddPii_param_0,
	.param .b32 _Z7TOddOddPii_param_1
)
;
.func _Z8T2x2hEncPii
(
	.param .b64 _Z8T2x2hEncPii_param_0,
	.param .b32 _Z8T2x2hEncPii_param_1
)
;
.func _Z8FwdScalePii
(
	.param .b64 _Z8FwdScalePii_param_0,
	.param .b32 _Z8FwdScalePii_param_1
)
;
.func _Z9FwdRotatePii
(
	.param .b64 _Z9FwdRotatePii_param_0,
	.param .b32 _Z9FwdRotatePii_param_1
)
;
.func _Z10FwdTOddOddPii
(
	.param .b64 _Z10FwdTOddOddPii_param_0,
	.param .b32 _Z10FwdTOddOddPii_param_1
)
;
.global .align 8 .u64 pointerFunct_FCT[8] = {_Z5T2x2HPii, _Z5T2x2HPii, _Z5T2x2HPii, _Z5T2x2HPii, _Z5T2x2HPii, _Z4TOddPii, _Z4TOddPii, _Z7TOddOddPii};
.global .align 8 .u64 pointerFunct[17] = {_Z8T2x2hEncPii, _Z8T2x2hEncPii, _Z8T2x2hEncPii, _Z8T2x2hEncPii, _Z8FwdScalePii, _Z8FwdScalePii, _Z8FwdScalePii, _Z8FwdScalePii, _Z9FwdRotatePii, _Z9FwdRotatePii, _Z9FwdRotatePii, _Z9FwdRotatePii, _Z10FwdTOddOddPii, _Z5T2x2HPii, _Z5T2x2HPii, _Z5T2x2HPii, _Z5T2x2HPii};

.func _Z5T2x2HPii(
	.param .b64 _Z5T2x2HPii_param_0,
	.param .b32 _Z5T2x2HPii_param_1
)
{
	.reg .b32 	%r<15>;
	.reg .b64 	%rd<2>;

	ld.param.u64 	%rd1, [_Z5T2x2HPii_param_0];
	ld.param.u32 	%r1, [_Z5T2x2HPii_param_1];
	ld.u32 	%r2, [%rd1+12];
	ld.u32 	%r3, [%rd1];
	add.s32 	%r4, %r3, %r2;
	ld.u32 	%r5, [%rd1+8];
	ld.u32 	%r6, [%rd1+4];
	sub.s32 	%r7, %r6, %r5;
	sub.s32 	%r8, %r1, %r7;
	add.s32 	%r9, %r8, %r4;
	shr.s32 	%r10, %r9, 1;
	sub.s32 	%r11, %r10, %r2;
	st.u32 	[%rd1+8], %r11;
	sub.s32 	%r12, %r10, %r5;
	st.u32 	[%rd1+12], %r12;
	sub.s32 	%r13, %r4, %r12;
	st.u32 	[%rd1], %r13;
	add.s32 	%r14, %r7, %r11;
	st.u32 	[%rd1+4], %r14;
	ret;

}
.func _Z4TOddPii(
	.param .b64 _Z4TOddPii_param_0,
	.param .b32 _Z4TOddPii_param_1
)
{
	.reg .b32 	%r<32>;
	.reg .b64 	%rd<2>;

	ld.param.u64 	%rd1, [_Z4TOddPii_param_0];
	ld.u32 	%r1, [%rd1+8];
	ld.u32 	%r2, [%rd1+4];
	sub.s32 	%r3, %r2, %r1;
	ld.u32 	%r4, [%rd1+12];
	ld.u32 	%r5, [%rd1];
	add.s32 	%r6, %r5, %r4;
	add.s32 	%r7, %r3, 1;
	shr.s32 	%r8, %r7, 1;
	add.s32 	%r9, %r1, %r8;
	add.s32 	%r10, %r6, 1;
	shr.s32 	%r11, %r10, 1;
	mad.lo.s32 	%r12, %r6, 3, 4;
	shr.s32 	%r13, %r12, 3;
	sub.s32 	%r14, %r3, %r13;
	mad.lo.s32 	%r15, %r14, 3, 4;
	shr.s32 	%r16, %r15, 3;
	add.s32 	%r17, %r16, %r6;
	mad.lo.s32 	%r18, %r9, 3, 4;
	shr.s32 	%r19, %r18, 3;
	add.s32 	%r20, %r4, %r19;
	sub.s32 	%r21, %r11, %r20;
	mad.lo.s32 	%r22, %r21, 3, 4;
	shr.s32 	%r23, %r22, 3;
	add.s32 	%r24, %r23, %r9;
	shr.s32 	%r25, %r14, 1;
	add.s32 	%r26, %r21, %r25;
	st.u32 	[%rd1+12], %r26;
	add.s32 	%r27, %r10, %r16;
	shr.s32 	%r28, %r27, 1;
	sub.s32 	%r29, %r24, %r28;
	st.u32 	[%rd1+8], %r29;
	sub.s32 	%r30, %r14, %r26;
	st.u32 	[%rd1+4], %r30;
	add.s32 	%r31, %r17, %r29;
	st.u32 	[%rd1], %r31;
	ret;

}
.func _Z7TOddOddPii(
	.param .b64 _Z7TOddOddPii_param_0,
	.param .b32 _Z7TOddOddPii_param_1
)
{
	.reg .b32 	%r<24>;
	.reg .b64 	%rd<2>;

	ld.param.u64 	%rd1, [_Z7TOddOddPii_param_0];
	ld.u32 	%r1, [%rd1+4];
	ld.u32 	%r2, [%rd1+8];
	ld.u32 	%r3, [%rd1];
	ld.u32 	%r4, [%rd1+12];
	add.s32 	%r5, %r4, %r3;
	sub.s32 	%r6, %r1, %r2;
	shr.s32 	%r7, %r5, 1;
	sub.s32 	%r8, %r3, %r7;
	shr.s32 	%r9, %r6, 1;
	sub.s32 	%r10, %r9, %r1;
	mad.lo.s32 	%r11, %r10, 3, 4;
	shr.s32 	%r12, %r11, 3;
	add.s32 	%r13, %r12, %r8;
	mad.lo.s32 	%r14, %r13, 3, 3;
	shr.s32 	%r15, %r14, 2;
	sub.s32 	%r16, %r10, %r15;
	mad.lo.s32 	%r17, %r16, 3, 3;
	shr.s32 	%r18, %r17, 3;
	add.s32 	%r19, %r18, %r13;
	sub.s32 	%r20, %r16, %r9;
	st.u32 	[%rd1+4], %r20;
	add.s32 	%r21, %r19, %r7;
	st.u32 	[%rd1], %r21;
	add.s32 	%r22, %r6, %r20;
	st.u32 	[%rd1+8], %r22;
	sub.s32 	%r23, %r5, %r21;
	st.u32 	[%rd1+12], %r23;
	ret;

}
.func _Z8T2x2hEncPii(
	.param .b64 _Z8T2x2hEncPii_param_0,
	.param .b32 _Z8T2x2hEncPii_param_1
)
{
	.reg .b32 	%r<16>;
	.reg .b64 	%rd<2>;

	ld.param.u64 	%rd1, [_Z8T2x2hEncPii_param_0];
	ld.u32 	%r1, [%rd1+12];
	ld.u32 	%r2, [%rd1];
	add.s32 	%r3, %r2, %r1;
	ld.u32 	%r4, [%rd1+8];
	ld.u32 	%r5, [%rd1+4];
	sub.s32 	%r6, %r5, %r4;
	sub.s32 	%r7, %r3, %r6;
	shr.s32 	%r8, %r7, 1;
	sub.s32 	%r9, %r8, %r1;
	st.u32 	[%rd1+8], %r9;
	shr.s32 	%r10, %r6, 1;
	add.s32 	%r11, %r10, %r4;
	st.u32 	[%rd1+12], %r11;
	add.s32 	%r12, %r9, %r6;
	st.u32 	[%rd1+4], %r12;
	mad.lo.s32 	%r13, %r11, 3, 4;
	shr.s32 	%r14, %r13, 3;
	sub.s32 	%r15, %r3, %r14;
	st.u32 	[%rd1], %r15;
	ret;

}
.func _Z8FwdScalePii(
	.param .b64 _Z8FwdScalePii_param_0,
	.param .b32 _Z8FwdScalePii_param_1
)
{
	.reg .b32 	%r<16>;
	.reg .b64 	%rd<2>;

	ld.param.u64 	%rd1, [_Z8FwdScalePii_param_0];
	ld.u32 	%r1, [%rd1];
	mul.lo.s32 	%r2, %r1, 3;
	shr.s32 	%r3, %r2, 4;
	ld.u32 	%r4, [%rd1+4];
	shr.s32 	%r5, %r1, 7;
	add.s32 	%r6, %r3, %r5;
	sub.s32 	%r7, %r4, %r6;
	shr.s32 	%r8, %r1, 10;
	add.s32 	%r9, %r7, %r8;
	mul.lo.s32 	%r10, %r9, 3;
	shr.s32 	%r11, %r10, 3;
	sub.s32 	%r12, %r1, %r11;
	shr.s32 	%r13, %r12, 1;
	sub.s32 	%r14, %r13, %r9;
	st.u32 	[%rd1+4], %r14;
	sub.s32 	%r15, %r12, %r14;
	st.u32 	[%rd1], %r15;
	ret;

}
.func _Z9FwdRotatePii(
	.param .b64 _Z9FwdRotatePii_param_0,
	.param .b32 _Z9FwdRotatePii_param_1
)
{
	.reg .b32 	%r<9>;
	.reg .b64 	%rd<2>;

	ld.param.u64 	%rd1, [_Z9FwdRotatePii_param_0];
	ld.u32 	%r1, [%rd1];
	add.s32 	%r2, %r1, 1;
	shr.s32 	%r3, %r2, 1;
	ld.u32 	%r4, [%rd1+4];
	sub.s32 	%r5, %r4, %r3;
	st.u32 	[%rd1+4], %r5;
	add.s32 	%r6, %r5, 1;
	shr.s32 	%r7, %r6, 1;
	add.s32 	%r8, %r7, %r1;
	st.u32 	[%rd1], %r8;
	ret;

}
.func _Z10FwdTOddOddPii(
	.param .b64 _Z10FwdTOddOddPii_param_0,
	.param .b32 _Z10FwdTOddOddPii_param_1
)
{
	.reg .b32 	%r<24>;
	.reg .b64 	%rd<2>;

	ld.param.u64 	%rd1, [_Z10FwdTOddOddPii_param_0];
	ld.u32 	%r1, [%rd1];
	ld.u32 	%r2, [%rd1+12];
	add.s32 	%r3, %r2, %r1;
	ld.u32 	%r4, [%rd1+4];
	ld.u32 	%r5, [%rd1+8];
	sub.s32 	%r6, %r5, %r4;
	shr.s32 	%r7, %r3, 1;
	shr.s32 	%r8, %r6, 1;
	sub.s32 	%r9, %r1, %r7;
	add.s32 	%r10, %r4, %r8;
	mad.lo.s32 	%r11, %r10, 3, 4;
	shr.s32 	%r12, %r11, 3;
	add.s32 	%r13, %r12, %r9;
	mad.lo.s32 	%r14, %r13, 3, 2;
	shr.s32 	%r15, %r14, 2;
	sub.s32 	%r16, %r10, %r15;
	mad.lo.s32 	%r17, %r16, 3, 6;
	shr.s32 	%r18, %r17, 3;
	add.s32 	%r19, %r18, %r13;
	sub.s32 	%r20, %r16, %r8;
	st.u32 	[%rd1+4], %r20;
	add.s32 	%r21, %r19, %r7;
	st.u32 	[%rd1], %r21;
	add.s32 	%r22, %r6, %r20;
	st.u32 	[%rd1+8], %r22;
	sub.s32 	%r23, %r3, %r21;
	st.u32 	[%rd1+12], %r23;
	ret;

}
	// .globl	_Z25EncFirstStagePreFilteringPiii
.visible .entry _Z25EncFirstStagePreFilteringPiii(
	.param .u64 .ptr .align 1 _Z25EncFirstStagePreFilteringPiii_param_0,
	.param .u32 _Z25EncFirstStagePreFilteringPiii_param_1,
	.param .u32 _Z25EncFirstStagePreFilteringPiii_param_2
)
{
	.local .align 16 .b8 	__local_depot7[16];
	.reg .b64 	%SP;
	.reg .b64 	%SPL;
	.reg .b32 	%r<61>;
	.reg .b64 	%rd<19>;

	mov.u64 	%SPL, __local_depot7;
	cvta.local.u64 	%SP, %SPL;
	ld.param.u64 	%rd1, [_Z25EncFirstStagePreFilteringPiii_param_0];
	ld.param.u32 	%r1, [_Z25EncFirstStagePreFilteringPiii_param_2];
	cvta.to.global.u64 	%rd2, %rd1;
	add.u64 	%rd3, %SP, 0;
	add.u64 	%rd4, %SPL, 0;
	mov.u32 	%r2, %tid.x;
	mov.u32 	%r3, %tid.y;
	mov.u32 	%r4, %ctaid.x;
	mov.u32 	%r5, %ctaid.y;
	shl.b32 	%r6, %r4, 4;
	shl.b32 	%r7, %r2, 2;
	add.s32 	%r8, %r6, %r7;
	shl.b32 	%r9, %r5, 4;
	shl.b32 	%r10, %r3, 2;
	add.s32 	%r11, %r10, %r9;
	mad.lo.s32 	%r12, %r8, %r1, %r11;
	mul.wide.s32 	%rd5, %r12, 4;
	add.s64 	%rd6, %rd2, %rd5;
	ld.global.u32 	%r13, [%rd6];
	ld.global.u32 	%r14, [%rd6+4];
	ld.global.u32 	%r15, [%rd6+8];
	ld.global.u32 	%r16, [%rd6+12];
	mul.wide.s32 	%rd7, %r1, 4;
	add.s64 	%rd8, %rd6, %rd7;
	ld.global.u32 	%r17, [%rd8];
	ld.global.u32 	%r18, [%rd8+4];
	ld.global.u32 	%r19, [%rd8+8];
	ld.global.u32 	%r20, [%rd8+12];
	add.s64 	%rd9, %rd8, %rd7;
	ld.global.u32 	%r21, [%rd9];
	ld.global.u32 	%r22, [%rd9+4];
	ld.global.u32 	%r23, [%rd9+8];
	ld.global.u32 	%r24, [%rd9+12];
	add.s64 	%rd10, %rd9, %rd7;
	ld.global.u32 	%r25, [%rd10];
	ld.global.u32 	%r26, [%rd10+4];
	ld.global.u32 	%r27, [%rd10+8];
	ld.global.u32 	%r28, [%rd10+12];
	st.local.v4.u32 	[%rd4], {%r13, %r16, %r25, %r28};
	ld.global.u64 	%rd11, [pointerFunct_FCT];
	{ // callseq 0, 0
	.param .b64 param0;
	st.param.b64 	[param0], %rd3;
	.param .b32 param1;
	st.param.b32 	[param1], 0;
	prototype_0 : .callprototype ()_ (.param .b64 _, .param .b32 _);
	call 
	%rd11, 
	(
	param0, 
	param1
	)
	, prototype_0;
	} // callseq 0
	ld.local.v4.u32 	{%r29, %r30, %r31, %r32}, [%rd4];
	st.local.v4.u32 	[%rd4], {%r18, %r19, %r22, %r23};
	ld.global.u64 	%rd12, [pointerFunct_FCT+8];
	{ // callseq 1, 0
	.param .b64 param0;
	st.param.b64 	[param0], %rd3;
	.param .b32 param1;
	st.param.b32 	[param1], 0;
	prototype_1 : .callprototype ()_ (.param .b64 _, .param .b32 _);
	call 
	%rd12, 
	(
	param0, 
	param1
	)
	, prototype_1;
	} // callseq 1
	ld.local.v4.u32 	{%r33, %r34, %r35, %r36}, [%rd4];
	st.local.v4.u32 	[%rd4], {%r14, %r15, %r26, %r27};
	ld.global.u64 	%rd13, [pointerFunct_FCT+16];
	{ // callseq 2, 0
	.param .b64 param0;
	st.param.b64 	[param0], %rd3;
	.param .b32 param1;
	st.param.b32 	[param1], 0;
	prototype_2 : .callprototype ()_ (.param .b64 _, .param .b32 _);
	call 
	%rd13, 
	(
	param0, 
	param1
	)
	, prototype_2;
	} // callseq 2
	ld.local.v4.u32 	{%r37, %r38, %r39, %r40}, [%rd4];
	st.local.v4.u32 	[%rd4], {%r17, %r20, %r21, %r24};
	ld.global.u64 	%rd14, [pointerFunct_FCT+24];
	{ // callseq 3, 0
	.param .b64 param0;
	st.param.b64 	[param0], %rd3;
	.param .b32 param1;
	st.param.b32 	[param1], 0;
	prototype_3 : .callprototype ()_ (.param .b64 _, .param .b32 _);
	call 
	%rd14, 
	(
	param0, 
	param1
	)
	, prototype_3;
	} // callseq 3
	ld.local.v4.u32 	{%r41, %r42, %r43, %r44}, [%rd4];
	st.local.v4.u32 	[%rd4], {%r29, %r37, %r41, %r33};
	ld.global.u64 	%rd15, [pointerFunct_FCT+32];
	{ // callseq 4, 0
	.param .b64 param0;
	st.param.b64 	[param0], %rd3;
	.param .b32 param1;
	st.param.b32 	[param1], 1;
	prototype_4 : .callprototype ()_ (.param .b64 _, .param .b32 _);
	call 
	%rd15, 
	(
	param0, 
	param1
	)
	, prototype_4;
	} // callseq 4
	ld.local.v4.u32 	{%r45, %r46, %r47, %r48}, [%rd4];
	st.local.v4.u32 	[%rd4], {%r38, %r30, %r34, %r42};
	ld.global.u64 	%rd16, [pointerFunct_FCT+40];
	{ // callseq 5, 0
	.param .b64 param0;
	st.param.b64 	[param0], %rd3;
	.param .b32 param1;
	st.param.b32 	[param1], 0;
	prototype_5 : .callprototype ()_ (.param .b64 _, .param .b32 _);
	call 
	%rd16, 
	(
	param0, 
	param1
	)
	, prototype_5;
	} // callseq 5
	ld.local.v4.u32 	{%r49, %r50, %r51, %r52}, [%rd4];
	st.local.v4.u32 	[%rd4], {%r43, %r31, %r35, %r39};
	ld.global.u64 	%rd17, [pointerFunct_FCT+48];
	{ // callseq 6, 0
	.param .b64 param0;
	st.param.b64 	[param0], %rd3;
	.param .b32 param1;
	st.param.b32 	[param1], 0;
	prototype_6 : .callprototype ()_ (.param .b64 _, .param .b32 _);
	call 
	%rd17, 
	(
	param0, 
	param1
	)
	, prototype_6;
	} // callseq 6
	ld.local.v4.u32 	{%r53, %r54, %r55, %r56}, [%rd4];
	st.local.v4.u32 	[%rd4], {%r36, %r44, %r40, %r32};
	ld.global.u64 	%rd18, [pointerFunct_FCT+56];
	{ // callseq 7, 0
	.param .b64 param0;
	st.param.b64 	[param0], %rd3;
	.param .b32 param1;
	st.param.b32 	[param1], 0;
	prototype_7 : .callprototype ()_ (.param .b64 _, .param .b32 _);
	call 
	%rd18, 
	(
	param0, 
	param1
	)
	, prototype_7;
	} // callseq 7
	ld.local.v4.u32 	{%r57, %r58, %r59, %r60}, [%rd4];
	st.global.u32 	[%rd6], %r45;
	st.global.u32 	[%rd6+4], %r53;
	st.global.u32 	[%rd6+8], %r47;
	st.global.u32 	[%rd6+12], %r56;
	st.global.u32 	[%rd8], %r49;
	st.global.u32 	[%rd8+4], %r60;
	st.global.u32 	[%rd8+8], %r50;
	st.global.u32 	[%rd8+12], %r59;
	st.global.u32 	[%rd9], %r46;
	st.global.u32 	[%rd9+4], %r54;
	st.global.u32 	[%rd9+8], %r48;
	st.global.u32 	[%rd9+12], %r55;
	st.global.u32 	[%rd10], %r52;
	st.global.u32 	[%rd10+4], %r58;
	st.global.u32 	[%rd10+8], %r51;
	st.global.u32 	[%rd10+12], %r57;
	ret;

}
	// .globl	_Z26EncSecondStagePreFilteringPiii
.visible .entry _Z26EncSecondStagePreFilteringPiii(
	.param .u64 .ptr .align 1 _Z26EncSecondStagePreFilteringPiii_param_0,
	.param .u32 _Z26EncSecondStagePreFilteringPiii_param_1,
	.param .u32 _Z26EncSecondStagePreFilteringPiii_param_2
)
{
	.local .align 16 .b8 	__local_depot8[16];
	.reg .b64 	%SP;
	.reg .b64 	%SPL;
	.reg .b32 	%r<61>;
	.reg .b64 	%rd<21>;

	mov.u64 	%SPL, __local_depot8;
	cvta.local.u64 	%SP, %SPL;
	ld.param.u64 	%rd1, [_Z26EncSecondStagePreFilteringPiii_param_0];
	ld.param.u32 	%r1, [_Z26EncSecondStagePreFilteringPiii_param_2];
	cvta.to.global.u64 	%rd2, %rd1;
	add.u64 	%rd3, %SP, 0;
	add.u64 	%rd4, %SPL, 0;
	mov.u32 	%r2, %ctaid.x;
	mov.u32 	%r3, %ctaid.y;
	shl.b32 	%r4, %r3, 4;
	mul.lo.s32 	%r5, %r2, %r1;
	shl.b32 	%r6, %r5, 4;
	add.s32 	%r7, %r6, %r4;
	mul.wide.s32 	%rd5, %r7, 4;
	add.s64 	%rd6, %rd2, %rd5;
	ld.global.u32 	%r8, [%rd6];
	ld.global.u32 	%r9, [%rd6+16];
	ld.global.u32 	%r10, [%rd6+32];
	ld.global.u32 	%r11, [%rd6+48];
	shl.b32 	%r12, %r1, 2;
	add.s32 	%r13, %r7, %r12;
	mul.wide.s32 	%rd7, %r13, 4;
	add.s64 	%rd8, %rd2, %rd7;
	ld.global.u32 	%r14, [%rd8];
	ld.global.u32 	%r15, [%rd8+16];
	ld.global.u32 	%r16, [%rd8+32];
	ld.global.u32 	%r17, [%rd8+48];
	shl.b32 	%r18, %r1, 3;
	add.s32 	%r19, %r7, %r18;
	mul.wide.s32 	%rd9, %r19, 4;
	add.s64 	%rd10, %rd2, %rd9;
	ld.global.u32 	%r20, [%rd10];
	ld.global.u32 	%r21, [%rd10+16];
	ld.global.u32 	%r22, [%rd10+32];
	ld.global.u32 	%r23, [%rd10+48];
	add.s32 	%r24, %r19, %r12;
	mul.wide.s32 	%rd11, %r24, 4;
	add.s64 	%rd12, %rd2, %rd11;
	ld.global.u32 	%r25, [%rd12];
	ld.global.u32 	%r26, [%rd12+16];
	ld.global.u32 	%r27, [%rd12+32];
	ld.global.u32 	%r28, [%rd12+48];
	st.local.v4.u32 	[%rd4], {%r8, %r11, %r25, %r28};
	ld.global.u64 	%rd13, [pointerFunct_FCT];
	{ // callseq 8, 0
	.param .b64 param0;
	st.param.b64 	[param0], %rd3;
	.param .b32 param1;
	st.param.b32 	[param1], 0;
	prototype_8 : .callprototype ()_ (.param .b64 _, .param .b32 _);
	call 
	%rd13, 
	(
	param0, 
	param1
	)
	, prototype_8;
	} // callseq 8
	ld.local.v4.u32 	{%r29, %r30, %r31, %r32}, [%rd4];
	st.local.v4.u32 	[%rd4], {%r15, %r16, %r21, %r22};
	ld.global.u64 	%rd14, [pointerFunct_FCT+8];
	{ // callseq 9, 0
	.param .b64 param0;
	st.param.b64 	[param0], %rd3;
	.param .b32 param1;
	st.param.b32 	[param1], 0;
	prototype_9 : .callprototype ()_ (.param .b64 _, .param .b32 _);
	call 
	%rd14, 
	(
	param0, 
	param1
	)
	, prototype_9;
	} // callseq 9
	ld.local.v4.u32 	{%r33, %r34, %r35, %r36}, [%rd4];
	st.local.v4.u32 	[%rd4], {%r9, %r10, %r26, %r27};
	ld.global.u64 	%rd15, [pointerFunct_FCT+16];
	{ // callseq 10, 0
	.param .b64 param0;
	st.param.b64 	[param0], %rd3;
	.param .b32 param1;
	st.param.b32 	[param1], 0;
	prototype_10 : .callprototype ()_ (.param .b64 _, .param .b32 _);
	call 
	%rd15, 
	(
	param0, 
	param1
	)
	, prototype_10;
	} // callseq 10
	ld.local.v4.u32 	{%r37, %r38, %r39, %r40}, [%rd4];
	st.local.v4.u32 	[%rd4], {%r14, %r17, %r20, %r23};
	ld.global.u64 	%rd16, [pointerFunct_FCT+24];
	{ // callseq 11, 0
	.param .b64 param0;
	st.param.b64 	[param0], %rd3;
	.param .b32 param1;
	st.param.b32 	[param1], 0;
	prototype_11 : .callprototype ()_ (.param .b64 _, .param .b32 _);
	call 
	%rd16, 
	(
	param0, 
	param1
	)
	, prototype_11;
	} // callseq 11
	ld.local.v4.u32 	{%r41, %r42, %r43, %r44}, [%rd4];
	st.local.v4.u32 	[%rd4], {%r29, %r37, %r41, %r33};
	ld.global.u64 	%rd17, [pointerFunct_FCT+32];
	{ // callseq 12, 0
	.param .b64 param0;
	st.param.b64 	[param0], %rd3;
	.param .b32 param1;
	st.param.b32 	[param1], 1;
	prototype_12 : .callprototype ()_ (.param .b64 _, .param .b32 _);
	call 
	%rd17, 
	(
	param0, 
	param1
	)
	, prototype_12;
	} // callseq 12
	ld.local.v4.u32 	{%r45, %r46, %r47, %r48}, [%rd4];
	st.local.v4.u32 	[%rd4], {%r38, %r30, %r34, %r42};
	ld.global.u64 	%rd18, [pointerFunct_FCT+40];
	{ // callseq 13, 0
	.param .b64 param0;
	st.param.b64 	[param0], %rd3;
	.param .b32 param1;
	st.param.b32 	[param1], 0;
	prototype_13 : .callprototype ()_ (.param .b64 _, .param .b32 _);
	call 
	%rd18, 
	(
	param0, 
	param1
	)
	, prototype_13;
	} // callseq 13
	ld.local.v4.u32 	{%r49, %r50, %r51, %r52}, [%rd4];
	st.local.v4.u32 	[%rd4], {%r43, %r31, %r35, %r39};
	ld.global.u64 	%rd19, [pointerFunct_FCT+48];
	{ // callseq 14, 0
	.param .b64 param0;
	st.param.b64 	[param0], %rd3;
	.param .b32 param1;
	st.param.b32 	[param1], 0;
	prototype_14 : .callprototype ()_ (.param .b64 _, .param .b32 _);
	call 
	%rd19, 
	(
	param0, 
	param1
	)
	, prototype_14;
	} // callseq 14
	ld.local.v4.u32 	{%r53, %r54, %r55, %r56}, [%rd4];
	st.local.v4.u32 	[%rd4], {%r36, %r44, %r40, %r32};
	ld.global.u64 	%rd20, [pointerFunct_FCT+56];
	{ // callseq 15, 0
	.param .b64 param0;
	st.param.b64 	[param0], %rd3;
	.param .b32 param1;
	st.param.b32 	[param1], 0;
	prototype_15 : .callprototype ()_ (.param .b64 _, .param .b32 _);
	call 
	%rd20, 
	(
	param0, 
	param1
	)
	, prototype_15;
	} // callseq 15
	ld.local.v4.u32 	{%r57, %r58, %r59, %r60}, [%rd4];
	st.global.u32 	[%rd6], %r45;
	st.global.u32 	[%rd6+16], %r53;
	st.global.u32 	[%rd6+32], %r47;
	st.global.u32 	[%rd6+48], %r56;
	st.global.u32 	[%rd8], %r49;
	st.global.u32 	[%rd8+16], %r60;
	st.global.u32 	[%rd8+32], %r50;
	st.global.u32 	[%rd8+48], %r59;
	st.global.u32 	[%rd10], %r46;
	st.global.u32 	[%rd10+16], %r54;
	st.global.u32 	[%rd10+32], %r48;
	st.global.u32 	[%rd10+48], %r55;
	st.global.u32 	[%rd12], %r52;
	st.global.u32 	[%rd12+16], %r58;
	st.global.u32 	[%rd12+32], %r51;
	st.global.u32 	[%rd12+48], %r57;
	ret;

}
	// .globl	_Z26EncFirstStageOverlapFilterPiii
.visible .entry _Z26EncFirstStageOverlapFilterPiii(
	.param .u64 .ptr .align 1 _Z26EncFirstStageOverlapFilterPiii_param_0,
	.param .u32 _Z26EncFirstStageOverlapFilterPiii_param_1,
	.param .u32 _Z26EncFirstStageOverlapFilterPiii_param_2
)
{
	.reg .pred 	%p<4>;
	.reg .b32 	%r<793>;
	.reg .b64 	%rd<31>;

	ld.param.u64 	%rd2, [_Z26EncFirstStageOverlapFilterPiii_param_0];
	ld.param.u32 	%r3, [_Z26EncFirstStageOverlapFilterPiii_param_1];
	ld.param.u32 	%r4, [_Z26EncFirstStageOverlapFilterPiii_param_2];
	cvta.to.global.u64 	%rd1, %rd2;
	mov.u32 	%r1, %ctaid.x;
	mov.u32 	%r2, %ctaid.y;
	setp.ne.s32 	%p1, %r2, 0;
	@%p1 bra 	$L__BB9_2;
	shl.b32 	%r5, %r1, 4;
	or.b32  	%r6, %r5, 8;
	mul.lo.s32 	%r7, %r6, %r4;
	mul.wide.s32 	%rd3, %r7, 4;
	add.s64 	%rd4, %rd1, %rd3;
	ld.global.u32 	%r8, [%rd4];
	shl.b32 	%r9, %r4, 2;
	add.s32 	%r10, %r7, %r9;
	mul.wide.s32 	%rd5, %r10, 4;
	add.s64 	%rd6, %rd1, %rd5;
	ld.global.u32 	%r11, [%rd6];
	shl.b32 	%r12, %r4, 3;
	add.s32 	%r13, %r12, %r7;
	mul.wide.s32 	%rd7, %r13, 4;
	add.s64 	%rd8, %rd1, %rd7;
	ld.global.u32 	%r14, [%rd8];
	add.s32 	%r15, %r13, %r9;
	mul.wide.s32 	%rd9, %r15, 4;
	add.s64 	%rd10, %rd1, %rd9;
	ld.global.u32 	%r16, [%rd10];
	add.s32 	%r17, %r8, %r16;
	add.s32 	%r18, %r11, %r14;
	add.s32 	%r19, %r17, 1;
	shr.s32 	%r20, %r19, 1;
	add.s32 	%r21, %r18, 1;
	shr.s32 	%r22, %r21, 1;
	sub.s32 	%r23, %r14, %r22;
	add.s32 	%r24, %r23, 1;
	shr.s32 	%r25, %r24, 1;
	add.s32 	%r26, %r20, %r25;
	sub.s32 	%r27, %r16, %r26;
	add.s32 	%r28, %r27, 1;
	shr.s32 	%r29, %r28, 1;
	add.s32 	%r30, %r29, %r23;
	add.s32 	%r31, %r17, %r27;
	add.s32 	%r32, %r18, %r30;
	shr.s32 	%r33, %r31, 1;
	sub.s32 	%r34, %r33, %r27;
	shr.s32 	%r35, %r32, 1;
	sub.s32 	%r36, %r35, %r30;
	mad.lo.s32 	%r37, %r34, 3, 4;
	shr.s32 	%r38, %r37, 3;
	sub.s32 	%r39, %r31, %r38;
	mad.lo.s32 	%r40, %r36, 3, 4;
	shr.s32 	%r41, %r40, 3;
	sub.s32 	%r42, %r32, %r41;
	mul.lo.s32 	%r43, %r39, 3;
	shr.s32 	%r44, %r43, 4;
	shr.s32 	%r45, %r39, 7;
	shr.s32 	%r46, %r39, 10;
	add.s32 	%r47, %r34, %r46;
	add.s32 	%r48, %r45, %r44;
	sub.s32 	%r49, %r47, %r48;
	mul.lo.s32 	%r50, %r49, 3;
	shr.s32 	%r51, %r50, 3;
	sub.s32 	%r52, %r39, %r51;
	shr.s32 	%r53, %r52, 1;
	sub.s32 	%r54, %r53, %r49;
	sub.s32 	%r55, %r52, %r54;
	mul.lo.s32 	%r56, %r42, 3;
	shr.s32 	%r57, %r56, 4;
	shr.s32 	%r58, %r42, 7;
	shr.s32 	%r59, %r42, 10;
	add.s32 	%r60, %r36, %r59;
	add.s32 	%r61, %r58, %r57;
	sub.s32 	%r62, %r60, %r61;
	mul.lo.s32 	%r63, %r62, 3;
	shr.s32 	%r64, %r63, 3;
	sub.s32 	%r65, %r42, %r64;
	shr.s32 	%r66, %r65, 1;
	sub.s32 	%r67, %r66, %r62;
	sub.s32 	%r68, %r65, %r67;
	add.s32 	%r69, %r55, 1;
	shr.s32 	%r70, %r69, 1;
	add.s32 	%r71, %r70, %r54;
	add.s32 	%r72, %r68, 1;
	shr.s32 	%r73, %r72, 1;
	add.s32 	%r74, %r73, %r67;
	sub.s32 	%r75, %r55, %r71;
	sub.s32 	%r76, %r68, %r74;
	st.global.u32 	[%rd4], %r75;
	st.global.u32 	[%rd6], %r76;
	st.global.u32 	[%rd8], %r74;
	st.global.u32 	[%rd10], %r71;
	ld.global.u32 	%r77, [%rd4+16];
	ld.global.u32 	%r78, [%rd6+16];
	ld.global.u32 	%r79, [%rd8+16];
	ld.global.u32 	%r80, [%rd10+16];
	add.s32 	%r81, %r77, %r80;
	add.s32 	%r82, %r78, %r79;
	add.s32 	%r83, %r81, 1;
	shr.s32 	%r84, %r83, 1;
	add.s32 	%r85, %r82, 1;
	shr.s32 	%r86, %r85, 1;
	sub.s32 	%r87, %r79, %r86;
	add.s32 	%r88, %r87, 1;
	shr.s32 	%r89, %r88, 1;
	add.s32 	%r90, %r84, %r89;
	sub.s32 	%r91, %r80, %r90;
	add.s32 	%r92, %r91, 1;
	shr.s32 	%r93, %r92, 1;
	add.s32 	%r94, %r93, %r87;
	add.s32 	%r95, %r81, %r91;
	add.s32 	%r96, %r82, %r94;
	shr.s32 	%r97, %r95, 1;
	sub.s32 	%r98, %r97, %r91;
	shr.s32 	%r99, %r96, 1;
	sub.s32 	%r100, %r99, %r94;
	mad.lo.s32 	%r101, %r98, 3, 4;
	shr.s32 	%r102, %r101, 3;
	sub.s32 	%r103, %r95, %r102;
	mad.lo.s32 	%r104, %r100, 3, 4;
	shr.s32 	%r105, %r104, 3;
	sub.s32 	%r106, %r96, %r105;
	mul.lo.s32 	%r107, %r103, 3;
	shr.s32 	%r108, %r107, 4;
	shr.s32 	%r109, %r103, 7;
	shr.s32 	%r110, %r103, 10;
	add.s32 	%r111, %r98, %r110;
	add.s32 	%r112, %r109, %r108;
	sub.s32 	%r113, %r111, %r112;
	mul.lo.s32 	%r114, %r113, 3;
	shr.s32 	%r115, %r114, 3;
	sub.s32 	%r116, %r103, %r115;
	shr.s32 	%r117, %r116, 1;
	sub.s32 	%r118, %r117, %r113;
	sub.s32 	%r119, %r116, %r118;
	mul.lo.s32 	%r120, %r106, 3;
	shr.s32 	%r121, %r120, 4;
	shr.s32 	%r122, %r106, 7;
	shr.s32 	%r123, %r106, 10;
	add.s32 	%r124, %r100, %r123;
	add.s32 	%r125, %r122, %r121;
	sub.s32 	%r126, %r124, %r125;
	mul.lo.s32 	%r127, %r126, 3;
	shr.s32 	%r128, %r127, 3;
	sub.s32 	%r129, %r106, %r128;
	shr.s32 	%r130, %r129, 1;
	sub.s32 	%r131, %r130, %r126;
	sub.s32 	%r132, %r129, %r131;
	add.s32 	%r133, %r119, 1;
	shr.s32 	%r134, %r133, 1;
	add.s32 	%r135, %r134, %r118;
	add.s32 	%r136, %r132, 1;
	shr.s32 	%r137, %r136, 1;
	add.s32 	%r138, %r137, %r131;
	sub.s32 	%r139, %r119, %r135;
	sub.s32 	%r140, %r132, %r138;
	st.global.u32 	[%rd4+16], %r139;
	st.global.u32 	[%rd6+16], %r140;
	st.global.u32 	[%rd8+16], %r138;
	st.global.u32 	[%rd10+16], %r135;
	add.s32 	%r141, %r9, -8;
	ld.global.u32 	%r142, [%rd6+-32];
	ld.global.u32 	%r143, [%rd8+-32];
	ld.global.u32 	%r144, [%rd10+-32];
	mul.wide.s32 	%rd11, %r141, 4;
	add.s64 	%rd12, %rd10, %rd11;
	ld.global.u32 	%r145, [%rd12];
	add.s32 	%r146, %r142, %r145;
	add.s32 	%r147, %r143, %r144;
	add.s32 	%r148, %r146, 1;
	shr.s32 	%r149, %r148, 1;
	add.s32 	%r150, %r147, 1;
	shr.s32 	%r151, %r150, 1;
	sub.s32 	%r152, %r144, %r151;
	add.s32 	%r153, %r152, 1;
	shr.s32 	%r154, %r153, 1;
	add.s32 	%r155, %r149, %r154;
	sub.s32 	%r156, %r145, %r155;
	add.s32 	%r157, %r156, 1;
	shr.s32 	%r158, %r157, 1;
	add.s32 	%r159, %r158, %r152;
	add.s32 	%r160, %r146, %r156;
	add.s32 	%r161, %r147, %r159;
	shr.s32 	%r162, %r160, 1;
	sub.s32 	%r163, %r162, %r156;
	shr.s32 	%r164, %r161, 1;
	sub.s32 	%r165, %r164, %r159;
	mad.lo.s32 	%r166, %r163, 3, 4;
	shr.s32 	%r167, %r166, 3;
	sub.s32 	%r168, %r160, %r167;
	mad.lo.s32 	%r169, %r165, 3, 4;
	shr.s32 	%r170, %r169, 3;
	sub.s32 	%r171, %r161, %r170;
	mul.lo.s32 	%r172, %r168, 3;
	shr.s32 	%r173, %r172, 4;
	shr.s32 	%r174, %r168, 7;
	shr.s32 	%r175, %r168, 10;
	add.s32 	%r176, %r163, %r175;
	add.s32 	%r177, %r174, %r173;
	sub.s32 	%r178, %r176, %r177;
	mul.lo.s32 	%r179, %r178, 3;
	shr.s32 	%r180, %r179, 3;
	sub.s32 	%r181, %r168, %r180;
	shr.s32 	%r182, %r181, 1;
	sub.s32 	%r183, %r182, %r178;
	sub.s32 	%r184, %r181, %r183;
	mul.lo.s32 	%r185, %r171, 3;
	shr.s32 	%r186, %r185, 4;
	shr.s32 	%r187, %r171, 7;
	shr.s32 	%r188, %r171, 10;
	add.s32 	%r189, %r165, %r188;
	add.s32 	%r190, %r187, %r186;
	sub.s32 	%r191, %r189, %r190;
	mul.lo.s32 	%r192, %r191, 3;
	shr.s32 	%r193, %r192, 3;
	sub.s32 	%r194, %r171, %r193;
	shr.s32 	%r195, %r194, 1;
	sub.s32 	%r196, %r195, %r191;
	sub.s32 	%r197, %r194, %r196;
	add.s32 	%r198, %r184, 1;
	shr.s32 	%r199, %r198, 1;
	add.s32 	%r200, %r199, %r183;
	add.s32 	%r201, %r197, 1;
	shr.s32 	%r202, %r201, 1;
	add.s32 	%r203, %r202, %r196;
	sub.s32 	%r204, %r184, %r200;
	sub.s32 	%r205, %r197, %r203;
	st.global.u32 	[%rd6+-32], %r204;
	st.global.u32 	[%rd8+-32], %r205;
	st.global.u32 	[%rd10+-32], %r203;
	st.global.u32 	[%rd12], %r200;
	ld.global.u32 	%r206, [%rd6+-16];
	ld.global.u32 	%r207, [%rd8+-16];
	ld.global.u32 	%r208, [%rd10+-16];
	ld.global.u32 	%r209, [%rd12+16];
	add.s32 	%r210, %r206, %r209;
	add.s32 	%r211, %r207, %r208;
	add.s32 	%r212, %r210, 1;
	shr.s32 	%r213, %r212, 1;
	add.s32 	%r214, %r211, 1;
	shr.s32 	%r215, %r214, 1;
	sub.s32 	%r216, %r208, %r215;
	add.s32 	%r217, %r216, 1;
	shr.s32 	%r218, %r217, 1;
	add.s32 	%r219, %r213, %r218;
	sub.s32 	%r220, %r209, %r219;
	add.s32 	%r221, %r220, 1;
	shr.s32 	%r222, %r221, 1;
	add.s32 	%r223, %r222, %r216;
	add.s32 	%r224, %r210, %r220;
	add.s32 	%r225, %r211, %r223;
	shr.s32 	%r226, %r224, 1;
	sub.s32 	%r227, %r226, %r220;
	shr.s32 	%r228, %r225, 1;
	sub.s32 	%r229, %r228, %r223;
	mad.lo.s32 	%r230, %r227, 3, 4;
	shr.s32 	%r231, %r230, 3;
	sub.s32 	%r232, %r224, %r231;
	mad.lo.s32 	%r233, %r229, 3, 4;
	shr.s32 	%r234, %r233, 3;
	sub.s32 	%r235, %r225, %r234;
	mul.lo.s32 	%r236, %r232, 3;
	shr.s32 	%r237, %r236, 4;
	shr.s32 	%r238, %r232, 7;
	shr.s32 	%r239, %r232, 10;
	add.s32 	%r240, %r227, %r239;
	add.s32 	%r241, %r238, %r237;
	sub.s32 	%r242, %r240, %r241;
	mul.lo.s32 	%r243, %r242, 3;
	shr.s32 	%r244, %r243, 3;
	sub.s32 	%r245, %r232, %r244;
	shr.s32 	%r246, %r245, 1;
	sub.s32 	%r247, %r246, %r242;
	sub.s32 	%r248, %r245, %r247;
	mul.lo.s32 	%r249, %r235, 3;
	shr.s32 	%r250, %r249, 4;
	shr.s32 	%r251, %r235, 7;
	shr.s32 	%r252, %r235, 10;
	add.s32 	%r253, %r229, %r252;
	add.s32 	%r254, %r251, %r250;
	sub.s32 	%r255, %r253, %r254;
	mul.lo.s32 	%r256, %r255, 3;
	shr.s32 	%r257, %r256, 3;
	sub.s32 	%r258, %r235, %r257;
	shr.s32 	%r259, %r258, 1;
	sub.s32 	%r260, %r259, %r255;
	sub.s32 	%r261, %r258, %r260;
	add.s32 	%r262, %r248, 1;
	shr.s32 	%r263, %r262, 1;
	add.s32 	%r264, %r263, %r247;
	add.s32 	%r265, %r261, 1;
	shr.s32 	%r266, %r265, 1;
	add.s32 	%r267, %r266, %r260;
	sub.s32 	%r268, %r248, %r264;
	sub.s32 	%r269, %r261, %r267;
	st.global.u32 	[%rd6+-16], %r268;
	st.global.u32 	[%rd8+-16], %r269;
	st.global.u32 	[%rd10+-16], %r267;
	st.global.u32 	[%rd12+16], %r264;
$L__BB9_2:
	setp.ne.s32 	%p2, %r1, 0;
	@%p2 bra 	$L__BB9_4;
	shl.b32 	%r270, %r4, 2;
	shl.b32 	%r271, %r2, 4;
	mul.wide.u32 	%rd13, %r271, 4;
	add.s64 	%rd14, %rd1, %rd13;
	ld.global.u32 	%r272, [%rd14+32];
	ld.global.u32 	%r273, [%rd14+48];
	ld.global.u32 	%r274, [%rd14+64];
	ld.global.u32 	%r275, [%rd14+80];
	add.s32 	%r276, %r272, %r275;
	add.s32 	%r277, %r273, %r274;
	add.s32 	%r278, %r276, 1;
	shr.s32 	%r279, %r278, 1;
	add.s32 	%r280, %r277, 1;
	shr.s32 	%r281, %r280, 1;
	sub.s32 	%r282, %r274, %r281;
	add.s32 	%r283, %r282, 1;
	shr.s32 	%r284, %r283, 1;
	add.s32 	%r285, %r279, %r284;
	sub.s32 	%r286, %r275, %r285;
	add.s32 	%r287, %r286, 1;
	shr.s32 	%r288, %r287, 1;
	add.s32 	%r289, %r288, %r282;
	add.s32 	%r290, %r276, %r286;
	add.s32 	%r291, %r277, %r289;
	shr.s32 	%r292, %r290, 1;
	sub.s32 	%r293, %r292, %r286;
	shr.s32 	%r294, %r291, 1;
	sub.s32 	%r295, %r294, %r289;
	mad.lo.s32 	%r296, %r293, 3, 4;
	shr.s32 	%r297, %r296, 3;
	sub.s32 	%r298, %r290, %r297;
	mad.lo.s32 	%r299, %r295, 3, 4;
	shr.s32 	%r300, %r299, 3;
	sub.s32 	%r301, %r291, %r300;
	mul.lo.s32 	%r302, %r298, 3;
	shr.s32 	%r303, %r302, 4;
	shr.s32 	%r304, %r298, 7;
	shr.s32 	%r305, %r298, 10;
	add.s32 	%r306, %r293, %r305;
	add.s32 	%r307, %r304, %r303;
	sub.s32 	%r308, %r306, %r307;
	mul.lo.s32 	%r309, %r308, 3;
	shr.s32 	%r310, %r309, 3;
	sub.s32 	%r311, %r298, %r310;
	shr.s32 	%r312, %r311, 1;
	sub.s32 	%r313, %r312, %r308;
	sub.s32 	%r314, %r311, %r313;
	mul.lo.s32 	%r315, %r301, 3;
	shr.s32 	%r316, %r315, 4;
	shr.s32 	%r317, %r301, 7;
	shr.s32 	%r318, %r301, 10;
	add.s32 	%r319, %r295, %r318;
	add.s32 	%r320, %r317, %r316;
	sub.s32 	%r321, %r319, %r320;
	mul.lo.s32 	%r322, %r321, 3;
	shr.s32 	%r323, %r322, 3;
	sub.s32 	%r324, %r301, %r323;
	shr.s32 	%r325, %r324, 1;
	sub.s32 	%r326, %r325, %r321;
	sub.s32 	%r327, %r324, %r326;
	add.s32 	%r328, %r314, 1;
	shr.s32 	%r329, %r328, 1;
	add.s32 	%r330, %r329, %r313;
	add.s32 	%r331, %r327, 1;
	shr.s32 	%r332, %r331, 1;
	add.s32 	%r333, %r332, %r326;
	sub.s32 	%r334, %r314, %r330;
	sub.s32 	%r335, %r327, %r333;
	st.global.u32 	[%rd14+32], %r334;
	st.global.u32 	[%rd14+48], %r335;
	st.global.u32 	[%rd14+64], %r333;
	st.global.u32 	[%rd14+80], %r330;
	mul.wide.s32 	%rd15, %r270, 4;
	add.s64 	%rd16, %rd14, %rd15;
	ld.global.u32 	%r336, [%rd16+32];
	ld.global.u32 	%r337, [%rd16+48];
	ld.global.u32 	%r338, [%rd16+64];
	ld.global.u32 	%r339, [%rd16+80];
	add.s32 	%r340, %r336, %r339;
	add.s32 	%r341, %r337, %r338;
	add.s32 	%r342, %r340, 1;
	shr.s32 	%r343, %r342, 1;
	add.s32 	%r344, %r341, 1;
	shr.s32 	%r345, %r344, 1;
	sub.s32 	%r346, %r338, %r345;
	add.s32 	%r347, %r346, 1;
	shr.s32 	%r348, %r347, 1;
	add.s32 	%r349, %r343, %r348;
	sub.s32 	%r350, %r339, %r349;
	add.s32 	%r351, %r350, 1;
	shr.s32 	%r352, %r351, 1;
	add.s32 	%r353, %r352, %r346;
	add.s32 	%r354, %r340, %r350;
	add.s32 	%r355, %r341, %r353;
	shr.s32 	%r356, %r354, 1;
	sub.s32 	%r357, %r356, %r350;
	shr.s32 	%r358, %r355, 1;
	sub.s32 	%r359, %r358, %r353;
	mad.lo.s32 	%r360, %r357, 3, 4;
	shr.s32 	%r361, %r360, 3;
	sub.s32 	%r362, %r354, %r361;
	mad.lo.s32 	%r363, %r359, 3, 4;
	shr.s32 	%r364, %r363, 3;
	sub.s32 	%r365, %r355, %r364;
	mul.lo.s32 	%r366, %r362, 3;
	shr.s32 	%r367, %r366, 4;
	shr.s32 	%r368, %r362, 7;
	shr.s32 	%r369, %r362, 10;
	add.s32 	%r370, %r357, %r369;
	add.s32 	%r371, %r368, %r367;
	sub.s32 	%r372, %r370, %r371;
	mul.lo.s32 	%r373, %r372, 3;
	shr.s32 	%r374, %r373, 3;
	sub.s32 	%r375, %r362, %r374;
	shr.s32 	%r376, %r375, 1;
	sub.s32 	%r377, %r376, %r372;
	sub.s32 	%r378, %r375, %r377;
	mul.lo.s32 	%r379, %r365, 3;
	shr.s32 	%r380, %r379, 4;
	shr.s32 	%r381, %r365, 7;
	shr.s32 	%r382, %r365, 10;
	add.s32 	%r383, %r359, %r382;
	add.s32 	%r384, %r381, %r380;
	sub.s32 	%r385, %r383, %r384;
	mul.lo.s32 	%r386, %r385, 3;
	shr.s32 	%r387, %r386, 3;
	sub.s32 	%r388, %r365, %r387;
	shr.s32 	%r389, %r388, 1;
	sub.s32 	%r390, %r389, %r385;
	sub.s32 	%r391, %r388, %r390;
	add.s32 	%r392, %r378, 1;
	shr.s32 	%r393, %r392, 1;
	add.s32 	%r394, %r393, %r377;
	add.s32 	%r395, %r391, 1;
	shr.s32 	%r396, %r395, 1;
	add.s32 	%r397, %r396, %r390;
	sub.s32 	%r398, %r378, %r394;
	sub.s32 	%r399, %r391, %r397;
	st.global.u32 	[%rd16+32], %r398;
	st.global.u32 	[%rd16+48], %r399;
	st.global.u32 	[%rd16+64], %r397;
	st.global.u32 	[%rd16+80], %r394;
	add.s32 	%r400, %r3, -2;
	mul.lo.s32 	%r401, %r270, %r400;
	mul.wide.s32 	%rd17, %r401, 4;
	add.s64 	%rd18, %rd14, %rd17;
	ld.global.u32 	%r402, [%rd18+32];
	ld.global.u32 	%r403, [%rd18+48];
	ld.global.u32 	%r404, [%rd18+64];
	ld.global.u32 	%r405, [%rd18+80];
	add.s32 	%r406, %r402, %r405;
	add.s32 	%r407, %r403, %r404;
	add.s32 	%r408, %r406, 1;
	shr.s32 	%r409, %r408, 1;
	add.s32 	%r410, %r407, 1;
	shr.s32 	%r411, %r410, 1;
	sub.s32 	%r412, %r404, %r411;
	add.s32 	%r413, %r412, 1;
	shr.s32 	%r414, %r413, 1;
	add.s32 	%r415, %r409, %r414;
	sub.s32 	%r416, %r405, %r415;
	add.s32 	%r417, %r416, 1;
	shr.s32 	%r418, %r417, 1;
	add.s32 	%r419, %r418, %r412;
	add.s32 	%r420, %r406, %r416;
	add.s32 	%r421, %r407, %r419;
	shr.s32 	%r422, %r420, 1;
	sub.s32 	%r423, %r422, %r416;
	shr.s32 	%r424, %r421, 1;
	sub.s32 	%r425, %r424, %r419;
	mad.lo.s32 	%r426, %r423, 3, 4;
	shr.s32 	%r427, %r426, 3;
	sub.s32 	%r428, %r420, %r427;
	mad.lo.s32 	%r429, %r425, 3, 4;
	shr.s32 	%r430, %r429, 3;
	sub.s32 	%r431, %r421, %r430;
	mul.lo.s32 	%r432, %r428, 3;
	shr.s32 	%r433, %r432, 4;
	shr.s32 	%r434, %r428, 7;
	shr.s32 	%r435, %r428, 10;
	add.s32 	%r436, %r423, %r435;
	add.s32 	%r437, %r434, %r433;
	sub.s32 	%r438, %r436, %r437;
	mul.lo.s32 	%r439, %r438, 3;
	shr.s32 	%r440, %r439, 3;
	sub.s32 	%r441, %r428, %r440;
	shr.s32 	%r442, %r441, 1;
	sub.s32 	%r443, %r442, %r438;
	sub.s32 	%r444, %r441, %r443;
	mul.lo.s32 	%r445, %r431, 3;
	shr.s32 	%r446, %r445, 4;
	shr.s32 	%r447, %r431, 7;
	shr.s32 	%r448, %r431, 10;
	add.s32 	%r449, %r425, %r448;
	add.s32 	%r450, %r447, %r446;
	sub.s32 	%r451, %r449, %r450;
	mul.lo.s32 	%r452, %r451, 3;
	shr.s32 	%r453, %r452, 3;
	sub.s32 	%r454, %r431, %r453;
	shr.s32 	%r455, %r454, 1;
	sub.s32 	%r456, %r455, %r451;
	sub.s32 	%r457, %r454, %r456;
	add.s32 	%r458, %r444, 1;
	shr.s32 	%r459, %r458, 1;
	add.s32 	%r460, %r459, %r443;
	add.s32 	%r461, %r457, 1;
	shr.s32 	%r462, %r461, 1;
	add.s32 	%r463, %r462, %r456;
	sub.s32 	%r464, %r444, %r460;
	sub.s32 	%r465, %r457, %r463;
	st.global.u32 	[%rd18+32], %r464;
	st.global.u32 	[%rd18+48], %r465;
	st.global.u32 	[%rd18+64], %r463;
	st.global.u32 	[%rd18+80], %r460;
	add.s32 	%r466, %r401, %r270;
	mul.wide.s32 	%rd19, %r466, 4;
	add.s64 	%rd20, %rd14, %rd19;
	ld.global.u32 	%r467, [%rd20+32];
	ld.global.u32 	%r468, [%rd20+48];
	ld.global.u32 	%r469, [%rd20+64];
	ld.global.u32 	%r470, [%rd20+80];
	add.s32 	%r471, %r467, %r470;
	add.s32 	%r472, %r468, %r469;
	add.s32 	%r473, %r471, 1;
	shr.s32 	%r474, %r473, 1;
	add.s32 	%r475, %r472, 1;
	shr.s32 	%r476, %r475, 1;
	sub.s32 	%r477, %r469, %r476;
	add.s32 	%r478, %r477, 1;
	shr.s32 	%r479, %r478, 1;
	add.s32 	%r480, %r474, %r479;
	sub.s32 	%r481, %r470, %r480;
	add.s32 	%r482, %r481, 1;
	shr.s32 	%r483, %r482, 1;
	add.s32 	%r484, %r483, %r477;
	add.s32 	%r485, %r471, %r481;
	add.s32 	%r486, %r472, %r484;
	shr.s32 	%r487, %r485, 1;
	sub.s32 	%r488, %r487, %r481;
	shr.s32 	%r489, %r486, 1;
	sub.s32 	%r490, %r489, %r484;
	mad.lo.s32 	%r491, %r488, 3, 4;
	shr.s32 	%r492, %r491, 3;
	sub.s32 	%r493, %r485, %r492;
	mad.lo.s32 	%r494, %r490, 3, 4;
	shr.s32 	%r495, %r494, 3;
	sub.s32 	%r496, %r486, %r495;
	mul.lo.s32 	%r497, %r493, 3;
	shr.s32 	%r498, %r497, 4;
	shr.s32 	%r499, %r493, 7;
	shr.s32 	%r500, %r493, 10;
	add.s32 	%r501, %r488, %r500;
	add.s32 	%r502, %r499, %r498;
	sub.s32 	%r503, %r501, %r502;
	mul.lo.s32 	%r504, %r503, 3;
	shr.s32 	%r505, %r504, 3;
	sub.s32 	%r506, %r493, %r505;
	shr.s32 	%r507, %r506, 1;
	sub.s32 	%r508, %r507, %r503;
	sub.s32 	%r509, %r506, %r508;
	mul.lo.s32 	%r510, %r496, 3;
	shr.s32 	%r511, %r510, 4;
	shr.s32 	%r512, %r496, 7;
	shr.s32 	%r513, %r496, 10;
	add.s32 	%r514, %r490, %r513;
	add.s32 	%r515, %r512, %r511;
	sub.s32 	%r516, %r514, %r515;
	mul.lo.s32 	%r517, %r516, 3;
	shr.s32 	%r518, %r517, 3;
	sub.s32 	%r519, %r496, %r518;
	shr.s32 	%r520, %r519, 1;
	sub.s32 	%r521, %r520, %r516;
	sub.s32 	%r522, %r519, %r521;
	add.s32 	%r523, %r509, 1;
	shr.s32 	%r524, %r523, 1;
	add.s32 	%r525, %r524, %r508;
	add.s32 	%r526, %r522, 1;
	shr.s32 	%r527, %r526, 1;
	add.s32 	%r528, %r527, %r521;
	sub.s32 	%r529, %r509, %r525;
	sub.s32 	%r530, %r522, %r528;
	st.global.u32 	[%rd20+32], %r529;
	st.global.u32 	[%rd20+48], %r530;
	st.global.u32 	[%rd20+64], %r528;
	st.global.u32 	[%rd20+80], %r525;
$L__BB9_4:
	or.b32  	%r531, %r2, %r1;
	setp.ne.s32 	%p3, %r531, 0;
	@%p3 bra 	$L__BB9_6;
	ld.global.u32 	%r532, [%rd1];
	ld.global.u32 	%r533, [%rd1+16];
	shl.b32 	%r534, %r4, 2;
	mul.wide.s32 	%rd21, %r534, 4;
	add.s64 	%rd22, %rd1, %rd21;
	ld.global.u32 	%r535, [%rd22];
	ld.global.u32 	%r536, [%rd22+16];
	add.s32 	%r537, %r532, %r536;
	add.s32 	%r538, %r533, %r535;
	add.s32 	%r539, %r537, 1;
	shr.s32 	%r540, %r539, 1;
	add.s32 	%r541, %r538, 1;
	shr.s32 	%r542, %r541, 1;
	sub.s32 	%r543, %r535, %r542;
	add.s32 	%r544, %r543, 1;
	shr.s32 	%r545, %r544, 1;
	add.s32 	%r546, %r540, %r545;
	sub.s32 	%r547, %r536, %r546;
	add.s32 	%r548, %r547, 1;
	shr.s32 	%r549, %r548, 1;
	add.s32 	%r550, %r549, %r543;
	add.s32 	%r551, %r537, %r547;
	add.s32 	%r552, %r538, %r550;
	shr.s32 	%r553, %r551, 1;
	sub.s32 	%r554, %r553, %r547;
	shr.s32 	%r555, %r552, 1;
	sub.s32 	%r556, %r555, %r550;
	mad.lo.s32 	%r557, %r554, 3, 4;
	shr.s32 	%r558, %r557, 3;
	sub.s32 	%r559, %r551, %r558;
	mad.lo.s32 	%r560, %r556, 3, 4;
	shr.s32 	%r561, %r560, 3;
	sub.s32 	%r562, %r552, %r561;
	mul.lo.s32 	%r563, %r559, 3;
	shr.s32 	%r564, %r563, 4;
	shr.s32 	%r565, %r559, 7;
	shr.s32 	%r566, %r559, 10;
	add.s32 	%r567, %r554, %r566;
	add.s32 	%r568, %r565, %r564;
	sub.s32 	%r569, %r567, %r568;
	mul.lo.s32 	%r570, %r569, 3;
	shr.s32 	%r571, %r570, 3;
	sub.s32 	%r572, %r559, %r571;
	shr.s32 	%r573, %r572, 1;
	sub.s32 	%r574, %r573, %r569;
	sub.s32 	%r575, %r572, %r574;
	mul.lo.s32 	%r576, %r562, 3;
	shr.s32 	%r577, %r576, 4;
	shr.s32 	%r578, %r562, 7;
	shr.s32 	%r579, %r562, 10;
	add.s32 	%r580, %r556, %r579;
	add.s32 	%r581, %r578, %r577;
	sub.s32 	%r582, %r580, %r581;
	mul.lo.s32 	%r583, %r582, 3;
	shr.s32 	%r584, %r583, 3;
	sub.s32 	%r585, %r562, %r584;
	shr.s32 	%r586, %r585, 1;
	sub.s32 	%r587, %r586, %r582;
	sub.s32 	%r588, %r585, %r587;
	add.s32 	%r589, %r575, 1;
	shr.s32 	%r590, %r589, 1;
	add.s32 	%r591, %r590, %r574;
	add.s32 	%r592, %r588, 1;
	shr.s32 	%r593, %r592, 1;
	add.s32 	%r594, %r593, %r587;
	sub.s32 	%r595, %r575, %r591;
	sub.s32 	%r596, %r588, %r594;
	st.global.u32 	[%rd1], %r595;
	st.global.u32 	[%rd1+16], %r596;
	st.global.u32 	[%rd22], %r594;
	st.global.u32 	[%rd22+16], %r591;
	ld.global.u32 	%r597, [%rd22+-32];
	add.s32 	%r598, %r534, -4;
	add.s64 	%rd23, %rd22, -16;
	ld.global.u32 	%r599, [%rd22+-16];
	mul.wide.s32 	%rd24, %r598, 4;
	add.s64 	%rd25, %rd23, %rd24;
	ld.global.u32 	%r600, [%rd25];
	ld.global.u32 	%r601, [%rd25+16];
	add.s32 	%r602, %r597, %r601;
	add.s32 	%r603, %r599, %r600;
	add.s32 	%r604, %r602, 1;
	shr.s32 	%r605, %r604, 1;
	add.s32 	%r606, %r603, 1;
	shr.s32 	%r607, %r606, 1;
	sub.s32 	%r608, %r600, %r607;
	add.s32 	%r609, %r608, 1;
	shr.s32 	%r610, %r609, 1;
	add.s32 	%r611, %r605, %r610;
	sub.s32 	%r612, %r601, %r611;
	add.s32 	%r613, %r612, 1;
	shr.s32 	%r614, %r613, 1;
	add.s32 	%r615, %r614, %r608;
	add.s32 	%r616, %r602, %r612;
	add.s32 	%r617, %r603, %r615;
	shr.s32 	%r618, %r616, 1;
	sub.s32 	%r619, %r618, %r612;
	shr.s32 	%r620, %r617, 1;
	sub.s32 	%r621, %r620, %r615;
	mad.lo.s32 	%r622, %r619, 3, 4;
	shr.s32 	%r623, %r622, 3;
	sub.s32 	%r624, %r616, %r623;
	mad.lo.s32 	%r625, %r621, 3, 4;
	shr.s32 	%r626, %r625, 3;
	sub.s32 	%r627, %r617, %r626;
	mul.lo.s32 	%r628, %r624, 3;
	shr.s32 	%r629, %r628, 4;
	shr.s32 	%r630, %r624, 7;
	shr.s32 	%r631, %r624, 10;
	add.s32 	%r632, %r619, %r631;
	add.s32 	%r633, %r630, %r629;
	sub.s32 	%r634, %r632, %r633;
	mul.lo.s32 	%r635, %r634, 3;
	shr.s32 	%r636, %r635, 3;
	sub.s32 	%r637, %r624, %r636;
	shr.s32 	%r638, %r637, 1;
	sub.s32 	%r639, %r638, %r634;
	sub.s32 	%r640, %r637, %r639;
	mul.lo.s32 	%r641, %r627, 3;
	shr.s32 	%r642, %r641, 4;
	shr.s32 	%r643, %r627, 7;
	shr.s32 	%r644, %r627, 10;
	add.s32 	%r645, %r621, %r644;
	add.s32 	%r646, %r643, %r642;
	sub.s32 	%r647, %r645, %r646;
	mul.lo.s32 	%r648, %r647, 3;
	shr.s32 	%r649, %r648, 3;
	sub.s32 	%r650, %r627, %r649;
	shr.s32 	%r651, %r650, 1;
	sub.s32 	%r652, %r651, %r647;
	sub.s32 	%r653, %r650, %r652;
	add.s32 	%r654, %r640, 1;
	shr.s32 	%r655, %r654, 1;
	add.s32 	%r656, %r655, %r639;
	add.s32 	%r657, %r653, 1;
	shr.s32 	%r658, %r657, 1;
	add.s32 	%r659, %r658, %r652;
	sub.s32 	%r660, %r640, %r656;
	sub.s32 	%r661, %r653, %r659;
	st.global.u32 	[%rd22+-32], %r660;
	st.global.u32 	[%rd22+-16], %r661;
	st.global.u32 	[%rd25], %r659;
	st.global.u32 	[%rd25+16], %r656;
	add.s32 	%r662, %r3, 1073741822;
	mul.lo.s32 	%r663, %r662, %r4;
	shl.b32 	%r664, %r663, 2;
	mul.wide.s32 	%rd26, %r664, 4;
	add.s64 	%rd27, %rd1, %rd26;
	ld.global.u32 	%r665, [%rd27];
	ld.global.u32 	%r666, [%rd27+16];
	add.s64 	%rd28, %rd27, %rd21;
	ld.global.u32 	%r667, [%rd28];
	ld.global.u32 	%r668, [%rd28+16];
	add.s32 	%r669, %r665, %r668;
	add.s32 	%r670, %r666, %r667;
	add.s32 	%r671, %r669, 1;
	shr.s32 	%r672, %r671, 1;
	add.s32 	%r673, %r670, 1;
	shr.s32 	%r674, %r673, 1;
	sub.s32 	%r675, %r667, %r674;
	add.s32 	%r676, %r675, 1;
	shr.s32 	%r677, %r676, 1;
	add.s32 	%r678, %r672, %r677;
	sub.s32 	%r679, %r668, %r678;
	add.s32 	%r680, %r679, 1;
	shr.s32 	%r681, %r680, 1;
	add.s32 	%r682, %r681, %r675;
	add.s32 	%r683, %r669, %r679;
	add.s32 	%r684, %r670, %r682;
	shr.s32 	%r685, %r683, 1;
	sub.s32 	%r686, %r685, %r679;
	shr.s32 	%r687, %r684, 1;
	sub.s32 	%r688, %r687, %r682;
	mad.lo.s32 	%r689, %r686, 3, 4;
	shr.s32 	%r690, %r689, 3;
	sub.s32 	%r691, %r683, %r690;
	mad.lo.s32 	%r692, %r688, 3, 4;
	shr.s32 	%r693, %r692, 3;
	sub.s32 	%r694, %r684, %r693;
	mul.lo.s32 	%r695, %r691, 3;
	shr.s32 	%r696, %r695, 4;
	shr.s32 	%r697, %r691, 7;
	shr.s32 	%r698, %r691, 10;
	add.s32 	%r699, %r686, %r698;
	add.s32 	%r700, %r697, %r696;
	sub.s32 	%r701, %r699, %r700;
	mul.lo.s32 	%r702, %r701, 3;
	shr.s32 	%r703, %r702, 3;
	sub.s32 	%r704, %r691, %r703;
	shr.s32 	%r705, %r704, 1;
	sub.s32 	%r706, %r705, %r701;
	sub.s32 	%r707, %r704, %r706;
	mul.lo.s32 	%r708, %r694, 3;
	shr.s32 	%r709, %r708, 4;
	shr.s32 	%r710, %r694, 7;
	shr.s32 	%r711, %r694, 10;
	add.s32 	%r712, %r688, %r711;
	add.s32 	%r713, %r710, %r709;
	sub.s32 	%r714, %r712, %r713;
	mul.lo.s32 	%r715, %r714, 3;
	shr.s32 	%r716, %r715, 3;
	sub.s32 	%r717, %r694, %r716;
	shr.s32 	%r718, %r717, 1;
	sub.s32 	%r719, %r718, %r714;
	sub.s32 	%r720, %r717, %r719;
	add.s32 	%r721, %r707, 1;
	shr.s32 	%r722, %r721, 1;
	add.s32 	%r723, %r722, %r706;
	add.s32 	%r724, %r720, 1;
	shr.s32 	%r725, %r724, 1;
	add.s32 	%r726, %r725, %r719;
	sub.s32 	%r727, %r707, %r723;
	sub.s32 	%r728, %r720, %r726;
	st.global.u32 	[%rd27], %r727;
	st.global.u32 	[%rd27+16], %r728;
	st.global.u32 	[%rd28], %r726;
	st.global.u32 	[%rd28+16], %r723;
	ld.global.u32 	%r729, [%rd28+-32];
	add.s64 	%rd29, %rd28, -16;
	ld.global.u32 	%r730, [%rd28+-16];
	add.s64 	%rd30, %rd29, %rd24;
	ld.global.u32 	%r731, [%rd30];
	ld.global.u32 	%r732, [%rd30+16];
	add.s32 	%r733, %r729, %r732;
	add.s32 	%r734, %r730, %r731;
	add.s32 	%r735, %r733, 1;
	shr.s32 	%r736, %r735, 1;
	add.s32 	%r737, %r734, 1;
	shr.s32 	%r738, %r737, 1;
	sub.s32 	%r739, %r731, %r738;
	add.s32 	%r740, %r739, 1;
	shr.s32 	%r741, %r740, 1;
	add.s32 	%r742, %r736, %r741;
	sub.s32 	%r743, %r732, %r742;
	add.s32 	%r744, %r743, 1;
	shr.s32 	%r745, %r744, 1;
	add.s32 	%r746, %r745, %r739;
	add.s32 	%r747, %r733, %r743;
	add.s32 	%r748, %r734, %r746;
	shr.s32 	%r749, %r747, 1;
	sub.s32 	%r750, %r749, %r743;
	shr.s32 	%r751, %r748, 1;
	sub.s32 	%r752, %r751, %r746;
	mad.lo.s32 	%r753, %r750, 3, 4;
	shr.s32 	%r754, %r753, 3;
	sub.s32 	%r755, %r747, %r754;
	mad.lo.s32 	%r756, %r752, 3, 4;
	shr.s32 	%r757, %r756, 3;
	sub.s32 	%r758, %r748, %r757;
	mul.lo.s32 	%r759, %r755, 3;
	shr.s32 	%r760, %r759, 4;
	shr.s32 	%r761, %r755, 7;
	shr.s32 	%r762, %r755, 10;
	add.s32 	%r763, %r750, %r762;
	add.s32 	%r764, %r761, %r760;
	sub.s32 	%r765, %r763, %r764;
	mul.lo.s32 	%r766, %r765, 3;
	shr.s32 	%r767, %r766, 3;
	sub.s32 	%r768, %r755, %r767;
	shr.s32 	%r769, %r768, 1;
	sub.s32 	%r770, %r769, %r765;
	sub.s32 	%r771, %r768, %r770;
	mul.lo.s32 	%r772, %r758, 3;
	shr.s32 	%r773, %r772, 4;
	shr.s32 	%r774, %r758, 7;
	shr.s32 	%r775, %r758, 10;
	add.s32 	%r776, %r752, %r775;
	add.s32 	%r777, %r774, %r773;
	sub.s32 	%r778, %r776, %r777;
	mul.lo.s32 	%r779, %r778, 3;
	shr.s32 	%r780, %r779, 3;
	sub.s32 	%r781, %r758, %r780;
	shr.s32 	%r782, %r781, 1;
	sub.s32 	%r783, %r782, %r778;
	sub.s32 	%r784, %r781, %r783;
	add.s32 	%r785, %r771, 1;
	shr.s32 	%r786, %r785, 1;
	add.s32 	%r787, %r786, %r770;
	add.s32 	%r788, %r784, 1;
	shr.s32 	%r789, %r788, 1;
	add.s32 	%r790, %r789, %r783;
	sub.s32 	%r791, %r771, %r787;
	sub.s32 	%r792, %r784, %r790;
	st.global.u32 	[%rd28+-32], %r791;
	st.global.u32 	[%rd28+-16], %r792;
	st.global.u32 	[%rd30], %r790;
	st.global.u32 	[%rd30+16], %r787;
$L__BB9_6:
	ret;

}
	// .globl	_Z27EncSecondStageOverlapFilterPiii
.visible .entry _Z27EncSecondStageOverlapFilterPiii(
	.param .u64 .ptr .align 1 _Z27EncSecondStageOverlapFilterPiii_param_0,
	.param .u32 _Z27EncSecondStageOverlapFilterPiii_param_1,
	.param .u32 _Z27EncSecondStageOverlapFilterPiii_param_2
)
{
	.local .align 16 .b8 	__local_depot10[16];
	.reg .b64 	%SP;
	.reg .b64 	%SPL;
	.reg .pred 	%p<4>;
	.reg .b32 	%r<854>;
	.reg .b64 	%rd<48>;

	mov.u64 	%SPL, __local_depot10;
	cvta.local.u64 	%SP, %SPL;
	ld.param.u64 	%rd3, [_Z27EncSecondStageOverlapFilterPiii_param_0];
	ld.param.u32 	%r8, [_Z27EncSecondStageOverlapFilterPiii_param_2];
	cvta.to.global.u64 	%rd1, %rd3;
	add.u64 	%rd4, %SP, 0;
	add.u64 	%rd5, %SPL, 0;
	mov.u32 	%r1, %ctaid.x;
	mov.u32 	%r2, %ctaid.y;
	shl.b32 	%r9, %r1, 2;
	shl.b32 	%r3, %r2, 2;
	or.b32  	%r4, %r3, 2;
	or.b32  	%r10, %r9, 2;
	mul.lo.s32 	%r5, %r10, %r8;
	add.s32 	%r11, %r4, %r5;
	mul.wide.s32 	%rd6, %r11, 4;
	add.s64 	%rd7, %rd1, %rd6;
	ld.global.u32 	%r12, [%rd7];
	ld.global.u32 	%r13, [%rd7+4];
	ld.global.u32 	%r14, [%rd7+8];
	ld.global.u32 	%r15, [%rd7+12];
	mul.wide.s32 	%rd2, %r8, 4;
	add.s64 	%rd8, %rd7, %rd2;
	ld.global.u32 	%r16, [%rd8];
	ld.global.u32 	%r17, [%rd8+4];
	ld.global.u32 	%r18, [%rd8+8];
	ld.global.u32 	%r19, [%rd8+12];
	add.s64 	%rd9, %rd8, %rd2;
	ld.global.u32 	%r20, [%rd9];
	ld.global.u32 	%r21, [%rd9+4];
	ld.global.u32 	%r22, [%rd9+8];
	ld.global.u32 	%r23, [%rd9+12];
	add.s64 	%rd10, %rd9, %rd2;
	ld.global.u32 	%r24, [%rd10];
	ld.global.u32 	%r25, [%rd10+4];
	ld.global.u32 	%r26, [%rd10+8];
	ld.global.u32 	%r27, [%rd10+12];
	st.local.v4.u32 	[%rd5], {%r12, %r15, %r24, %r27};
	ld.global.u64 	%rd11, [pointerFunct];
	{ // callseq 16, 0
	.param .b64 param0;
	st.param.b64 	[param0], %rd4;
	.param .b32 param1;
	st.param.b32 	[param1], 0;
	prototype_16 : .callprototype ()_ (.param .b64 _, .param .b32 _);
	call 
	%rd11, 
	(
	param0, 
	param1
	)
	, prototype_16;
	} // callseq 16
	ld.local.v4.u32 	{%r28, %r29, %r30, %r31}, [%rd5];
	st.local.v4.u32 	[%rd5], {%r13, %r14, %r25, %r26};
	ld.global.u64 	%rd12, [pointerFunct+8];
	{ // callseq 17, 0
	.param .b64 param0;
	st.param.b64 	[param0], %rd4;
	.param .b32 param1;
	st.param.b32 	[param1], 0;
	prototype_17 : .callprototype ()_ (.param .b64 _, .param .b32 _);
	call 
	%rd12, 
	(
	param0, 
	param1
	)
	, prototype_17;
	} // callseq 17
	ld.local.v4.u32 	{%r32, %r33, %r34, %r35}, [%rd5];
	st.local.v4.u32 	[%rd5], {%r16, %r19, %r20, %r23};
	ld.global.u64 	%rd13, [pointerFunct+16];
	{ // callseq 18, 0
	.param .b64 param0;
	st.param.b64 	[param0], %rd4;
	.param .b32 param1;
	st.param.b32 	[param1], 0;
	prototype_18 : .callprototype ()_ (.param .b64 _, .param .b32 _);
	call 
	%rd13, 
	(
	param0, 
	param1
	)
	, prototype_18;
	} // callseq 18
	ld.local.v4.u32 	{%r36, %r37, %r38, %r39}, [%rd5];
	st.local.v4.u32 	[%rd5], {%r17, %r18, %r21, %r22};
	ld.global.u64 	%rd14, [pointerFunct+24];
	{ // callseq 19, 0
	.param .b64 param0;
	st.param.b64 	[param0], %rd4;
	.param .b32 param1;
	st.param.b32 	[param1], 0;
	prototype_19 : .callprototype ()_ (.param .b64 _, .param .b32 _);
	call 
	%rd14, 
	(
	param0, 
	param1
	)
	, prototype_19;
	} // callseq 19
	ld.local.v4.u32 	{%r40, %r41, %r42, %r43}, [%rd5];
	st.local.v2.u32 	[%rd5], {%r28, %r31};
	ld.global.u64 	%rd15, [pointerFunct+32];
	{ // callseq 20, 0
	.param .b64 param0;
	st.param.b64 	[param0], %rd4;
	.param .b32 param1;
	st.param.b32 	[param1], 0;
	prototype_20 : .callprototype ()_ (.param .b64 _, .param .b32 _);
	call 
	%rd15, 
	(
	param0, 
	param1
	)
	, prototype_20;
	} // callseq 20
	ld.local.v2.u32 	{%r44, %r45}, [%rd5];
	st.local.v2.u32 	[%rd5], {%r32, %r35};
	ld.global.u64 	%rd16, [pointerFunct+40];
	{ // callseq 21, 0
	.param .b64 param0;
	st.param.b64 	[param0], %rd4;
	.param .b32 param1;
	st.param.b32 	[param1], 0;
	prototype_21 : .callprototype ()_ (.param .b64 _, .param .b32 _);
	call 
	%rd16, 
	(
	param0, 
	param1
	)
	, prototype_21;
	} // callseq 21
	ld.local.v2.u32 	{%r46, %r47}, [%rd5];
	st.local.v2.u32 	[%rd5], {%r36, %r39};
	ld.global.u64 	%rd17, [pointerFunct+48];
	{ // callseq 22, 0
	.param .b64 param0;
	st.param.b64 	[param0], %rd4;
	.param .b32 param1;
	st.param.b32 	[param1], 0;
	prototype_22 : .callprototype ()_ (.param .b64 _, .param .b32 _);
	call 
	%rd17, 
	(
	param0, 
	param1
	)
	, prototype_22;
	} // callseq 22
	ld.local.v2.u32 	{%r48, %r49}, [%rd5];
	st.local.v2.u32 	[%rd5], {%r40, %r43};
	ld.global.u64 	%rd18, [pointerFunct+56];
	{ // callseq 23, 0
	.param .b64 param0;
	st.param.b64 	[param0], %rd4;
	.param .b32 param1;
	st.param.b32 	[param1], 0;
	prototype_23 : .callprototype ()_ (.param .b64 _, .param .b32 _);
	call 
	%rd18, 
	(
	param0, 
	param1
	)
	, prototype_23;
	} // callseq 23
	ld.local.v2.u32 	{%r50, %r51}, [%rd5];
	st.local.v2.u32 	[%rd5], {%r34, %r30};
	ld.global.u64 	%rd19, [pointerFunct+64];
	{ // callseq 24, 0
	.param .b64 param0;
	st.param.b64 	[param0], %rd4;
	.param .b32 param1;
	st.param.b32 	[param1], 0;
	prototype_24 : .callprototype ()_ (.param .b64 _, .param .b32 _);
	call 
	%rd19, 
	(
	param0, 
	param1
	)
	, prototype_24;
	} // callseq 24
	ld.local.v2.u32 	{%r52, %r53}, [%rd5];
	st.local.v2.u32 	[%rd5], {%r42, %r38};
	ld.global.u64 	%rd20, [pointerFunct+72];
	{ // callseq 25, 0
	.param .b64 param0;
	st.param.b64 	[param0], %rd4;
	.param .b32 param1;
	st.param.b32 	[param1], 0;
	prototype_25 : .callprototype ()_ (.param .b64 _, .param .b32 _);
	call 
	%rd20, 
	(
	param0, 
	param1
	)
	, prototype_25;
	} // callseq 25
	ld.local.v2.u32 	{%r54, %r55}, [%rd5];
	st.local.v2.u32 	[%rd5], {%r37, %r29};
	ld.global.u64 	%rd21, [pointerFunct+80];
	{ // callseq 26, 0
	.param .b64 param0;
	st.param.b64 	[param0], %rd4;
	.param .b32 param1;
	st.param.b32 	[param1], 0;
	prototype_26 : .callprototype ()_ (.param .b64 _, .param .b32 _);
	call 
	%rd21, 
	(
	param0, 
	param1
	)
	, prototype_26;
	} // callseq 26
	ld.local.v2.u32 	{%r56, %r57}, [%rd5];
	st.local.v2.u32 	[%rd5], {%r41, %r33};
	ld.global.u64 	%rd22, [pointerFunct+88];
	{ // callseq 27, 0
	.param .b64 param0;
	st.param.b64 	[param0], %rd4;
	.param .b32 param1;
	st.param.b32 	[param1], 0;
	prototype_27 : .callprototype ()_ (.param .b64 _, .param .b32 _);
	call 
	%rd22, 
	(
	param0, 
	param1
	)
	, prototype_27;
	} // callseq 27
	ld.local.v2.u32 	{%r58, %r59}, [%rd5];
	st.local.v4.u32 	[%rd5], {%r51, %r49, %r47, %r45};
	ld.global.u64 	%rd23, [pointerFunct+96];
	{ // callseq 28, 0
	.param .b64 param0;
	st.param.b64 	[param0], %rd4;
	.param .b32 param1;
	st.param.b32 	[param1], 0;
	prototype_28 : .callprototype ()_ (.param .b64 _, .param .b32 _);
	call 
	%rd23, 
	(
	param0, 
	param1
	)
	, prototype_28;
	} // callseq 28
	.pragma "used_bytes_mask 4095";
	ld.local.v4.u32 	{%r60, %r61, %r62, %r63}, [%rd5];
	st.local.v2.u32 	[%rd5], {%r44, %r53};
	st.local.u32 	[%rd5+8], %r57;
	ld.global.u64 	%rd24, [pointerFunct+104];
	{ // callseq 29, 0
	.param .b64 param0;
	st.param.b64 	[param0], %rd4;
	.param .b32 param1;
	st.param.b32 	[param1], 0;
	prototype_29 : .callprototype ()_ (.param .b64 _, .param .b32 _);
	call 
	%rd24, 
	(
	param0, 
	param1
	)
	, prototype_29;
	} // callseq 29
	ld.local.v4.u32 	{%r64, %r65, %r66, %r67}, [%rd5];
	st.local.v4.u32 	[%rd5], {%r46, %r59, %r52, %r62};
	ld.global.u64 	%rd25, [pointerFunct+112];
	{ // callseq 30, 0
	.param .b64 param0;
	st.param.b64 	[param0], %rd4;
	.param .b32 param1;
	st.param.b32 	[param1], 0;
	prototype_30 : .callprototype ()_ (.param .b64 _, .param .b32 _);
	call 
	%rd25, 
	(
	param0, 
	param1
	)
	, prototype_30;
	} // callseq 30
	ld.local.v4.u32 	{%r68, %r69, %r70, %r71}, [%rd5];
	st.local.v4.u32 	[%rd5], {%r48, %r56, %r55, %r61};
	ld.global.u64 	%rd26, [pointerFunct+120];
	{ // callseq 31, 0
	.param .b64 param0;
	st.param.b64 	[param0], %rd4;
	.param .b32 param1;
	st.param.b32 	[param1], 0;
	prototype_31 : .callprototype ()_ (.param .b64 _, .param .b32 _);
	call 
	%rd26, 
	(
	param0, 
	param1
	)
	, prototype_31;
	} // callseq 31
	ld.local.v4.u32 	{%r72, %r73, %r74, %r75}, [%rd5];
	st.local.v4.u32 	[%rd5], {%r50, %r58, %r54, %r60};
	ld.global.u64 	%rd27, [pointerFunct+128];
	{ // callseq 32, 0
	.param .b64 param0;
	st.param.b64 	[param0], %rd4;
	.param .b32 param1;
	st.param.b32 	[param1], 0;
	prototype_32 : .callprototype ()_ (.param .b64 _, .param .b32 _);
	call 
	%rd27, 
	(
	param0, 
	param1
	)
	, prototype_32;
	} // callseq 32
	ld.local.v4.u32 	{%r76, %r77, %r78, %r79}, [%rd5];
	st.global.u32 	[%rd7], %r64;
	st.global.u32 	[%rd7+4], %r68;
	st.global.u32 	[%rd7+8], %r69;
	st.global.u32 	[%rd7+12], %r66;
	st.global.u32 	[%rd8], %r72;
	st.global.u32 	[%rd8+4], %r76;
	st.global.u32 	[%rd8+8], %r77;
	st.global.u32 	[%rd8+12], %r73;
	st.global.u32 	[%rd9], %r74;
	st.global.u32 	[%rd9+4], %r78;
	st.global.u32 	[%rd9+8], %r79;
	st.global.u32 	[%rd9+12], %r75;
	st.global.u32 	[%rd10], %r65;
	st.global.u32 	[%rd10+4], %r70;
	st.global.u32 	[%rd10+8], %r71;
	st.global.u32 	[%rd10+12], %r67;
	setp.ne.s32 	%p1, %r2, 0;
	@%p1 bra 	$L__BB10_2;
	mul.wide.s32 	%rd28, %r5, 4;
	add.s64 	%rd29, %rd1, %rd28;
	ld.global.u32 	%r80, [%rd29];
	add.s64 	%rd30, %rd29, %rd2;
	ld.global.u32 	%r81, [%rd30];
	add.s64 	%rd31, %rd30, %rd2;
	ld.global.u32 	%r82, [%rd31];
	add.s64 	%rd32, %rd31, %rd2;
	ld.global.u32 	%r83, [%rd32];
	add.s32 	%r84, %r80, %r83;
	add.s32 	%r85, %r81, %r82;
	add.s32 	%r86, %r84, 1;
	shr.s32 	%r87, %r86, 1;
	add.s32 	%r88, %r85, 1;
	shr.s32 	%r89, %r88, 1;
	sub.s32 	%r90, %r82, %r89;
	add.s32 	%r91, %r90, 1;
	shr.s32 	%r92, %r91, 1;
	add.s32 	%r93, %r87, %r92;
	sub.s32 	%r94, %r83, %r93;
	add.s32 	%r95, %r94, 1;
	shr.s32 	%r96, %r95, 1;
	add.s32 	%r97, %r96, %r90;
	add.s32 	%r98, %r84, %r94;
	add.s32 	%r99, %r85, %r97;
	shr.s32 	%r100, %r98, 1;
	sub.s32 	%r101, %r100, %r94;
	shr.s32 	%r102, %r99, 1;
	sub.s32 	%r103, %r102, %r97;
	mad.lo.s32 	%r104, %r101, 3, 4;
	shr.s32 	%r105, %r104, 3;
	sub.s32 	%r106, %r98, %r105;
	mad.lo.s32 	%r107, %r103, 3, 4;
	shr.s32 	%r108, %r107, 3;
	sub.s32 	%r109, %r99, %r108;
	mul.lo.s32 	%r110, %r106, 3;
	shr.s32 	%r111, %r110, 4;
	shr.s32 	%r112, %r106, 7;
	shr.s32 	%r113, %r106, 10;
	add.s32 	%r114, %r101, %r113;
	add.s32 	%r115, %r112, %r111;
	sub.s32 	%r116, %r114, %r115;
	mul.lo.s32 	%r117, %r116, 3;
	shr.s32 	%r118, %r117, 3;
	sub.s32 	%r119, %r106, %r118;
	shr.s32 	%r120, %r119, 1;
	sub.s32 	%r121, %r120, %r116;
	sub.s32 	%r122, %r119, %r121;
	mul.lo.s32 	%r123, %r109, 3;
	shr.s32 	%r124, %r123, 4;
	shr.s32 	%r125, %r109, 7;
	shr.s32 	%r126, %r109, 10;
	add.s32 	%r127, %r103, %r126;
	add.s32 	%r128, %r125, %r124;
	sub.s32 	%r129, %r127, %r128;
	mul.lo.s32 	%r130, %r129, 3;
	shr.s32 	%r131, %r130, 3;
	sub.s32 	%r132, %r109, %r131;
	shr.s32 	%r133, %r132, 1;
	sub.s32 	%r134, %r133, %r129;
	sub.s32 	%r135, %r132, %r134;
	add.s32 	%r136, %r122, 1;
	shr.s32 	%r137, %r136, 1;
	add.s32 	%r138, %r137, %r121;
	add.s32 	%r139, %r135, 1;
	shr.s32 	%r140, %r139, 1;
	add.s32 	%r141, %r140, %r134;
	sub.s32 	%r142, %r122, %r138;
	sub.s32 	%r143, %r135, %r141;
	st.global.u32 	[%rd29], %r142;
	st.global.u32 	[%rd30], %r143;
	st.global.u32 	[%rd31], %r141;
	st.global.u32 	[%rd32], %r138;
	ld.global.u32 	%r144, [%rd29+4];
	ld.global.u32 	%r145, [%rd30+4];
	ld.global.u32 	%r146, [%rd31+4];
	ld.global.u32 	%r147, [%rd32+4];
	add.s32 	%r148, %r144, %r147;
	add.s32 	%r149, %r145, %r146;
	add.s32 	%r150, %r148, 1;
	shr.s32 	%r151, %r150, 1;
	add.s32 	%r152, %r149, 1;
	shr.s32 	%r153, %r152, 1;
	sub.s32 	%r154, %r146, %r153;
	add.s32 	%r155, %r154, 1;
	shr.s32 	%r156, %r155, 1;
	add.s32 	%r157, %r151, %r156;
	sub.s32 	%r158, %r147, %r157;
	add.s32 	%r159, %r158, 1;
	shr.s32 	%r160, %r159, 1;
	add.s32 	%r161, %r160, %r154;
	add.s32 	%r162, %r148, %r158;
	add.s32 	%r163, %r149, %r161;
	shr.s32 	%r164, %r162, 1;
	sub.s32 	%r165, %r164, %r158;
	shr.s32 	%r166, %r163, 1;
	sub.s32 	%r167, %r166, %r161;
	mad.lo.s32 	%r168, %r165, 3, 4;
	shr.s32 	%r169, %r168, 3;
	sub.s32 	%r170, %r162, %r169;
	mad.lo.s32 	%r171, %r167, 3, 4;
	shr.s32 	%r172, %r171, 3;
	sub.s32 	%r173, %r163, %r172;
	mul.lo.s32 	%r174, %r170, 3;
	shr.s32 	%r175, %r174, 4;
	shr.s32 	%r176, %r170, 7;
	shr.s32 	%r177, %r170, 10;
	add.s32 	%r178, %r165, %r177;
	add.s32 	%r179, %r176, %r175;
	sub.s32 	%r180, %r178, %r179;
	mul.lo.s32 	%r181, %r180, 3;
	shr.s32 	%r182, %r181, 3;
	sub.s32 	%r183, %r170, %r182;
	shr.s32 	%r184, %r183, 1;
	sub.s32 	%r185, %r184, %r180;
	sub.s32 	%r186, %r183, %r185;
	mul.lo.s32 	%r187, %r173, 3;
	shr.s32 	%r188, %r187, 4;
	shr.s32 	%r189, %r173, 7;
	shr.s32 	%r190, %r173, 10;
	add.s32 	%r191, %r167, %r190;
	add.s32 	%r192, %r189, %r188;
	sub.s32 	%r193, %r191, %r192;
	mul.lo.s32 	%r194, %r193, 3;
	shr.s32 	%r195, %r194, 3;
	sub.s32 	%r196, %r173, %r195;
	shr.s32 	%r197, %r196, 1;
	sub.s32 	%r198, %r197, %r193;
	sub.s32 	%r199, %r196, %r198;
	add.s32 	%r200, %r186, 1;
	shr.s32 	%r201, %r200, 1;
	add.s32 	%r202, %r201, %r185;
	add.s32 	%r203, %r199, 1;
	shr.s32 	%r204, %r203, 1;
	add.s32 	%r205, %r204, %r198;
	sub.s32 	%r206, %r186, %r202;
	sub.s32 	%r207, %r199, %r205;
	st.global.u32 	[%rd29+4], %r206;
	st.global.u32 	[%rd30+4], %r207;
	st.global.u32 	[%rd31+4], %r205;
	st.global.u32 	[%rd32+4], %r202;
	ld.global.u32 	%r208, [%rd30+-8];
	ld.global.u32 	%r209, [%rd31+-8];
	ld.global.u32 	%r210, [%rd32+-8];
	add.s64 	%rd33, %rd32, %rd2;
	ld.global.u32 	%r211, [%rd33+-8];
	add.s32 	%r212, %r208, %r211;
	add.s32 	%r213, %r209, %r210;
	add.s32 	%r214, %r212, 1;
	shr.s32 	%r215, %r214, 1;
	add.s32 	%r216, %r213, 1;
	shr.s32 	%r217, %r216, 1;
	sub.s32 	%r218, %r210, %r217;
	add.s32 	%r219, %r218, 1;
	shr.s32 	%r220, %r219, 1;
	add.s32 	%r221, %r215, %r220;
	sub.s32 	%r222, %r211, %r221;
	add.s32 	%r223, %r222, 1;
	shr.s32 	%r224, %r223, 1;
	add.s32 	%r225, %r224, %r218;
	add.s32 	%r226, %r212, %r222;
	add.s32 	%r227, %r213, %r225;
	shr.s32 	%r228, %r226, 1;
	sub.s32 	%r229, %r228, %r222;
	shr.s32 	%r230, %r227, 1;
	sub.s32 	%r231, %r230, %r225;
	mad.lo.s32 	%r232, %r229, 3, 4;
	shr.s32 	%r233, %r232, 3;
	sub.s32 	%r234, %r226, %r233;
	mad.lo.s32 	%r235, %r231, 3, 4;
	shr.s32 	%r236, %r235, 3;
	sub.s32 	%r237, %r227, %r236;
	mul.lo.s32 	%r238, %r234, 3;
	shr.s32 	%r239, %r238, 4;
	shr.s32 	%r240, %r234, 7;
	shr.s32 	%r241, %r234, 10;
	add.s32 	%r242, %r229, %r241;
	add.s32 	%r243, %r240, %r239;
	sub.s32 	%r244, %r242, %r243;
	mul.lo.s32 	%r245, %r244, 3;
	shr.s32 	%r246, %r245, 3;
	sub.s32 	%r247, %r234, %r246;
	shr.s32 	%r248, %r247, 1;
	sub.s32 	%r249, %r248, %r244;
	sub.s32 	%r250, %r247, %r249;
	mul.lo.s32 	%r251, %r237, 3;
	shr.s32 	%r252, %r251, 4;
	shr.s32 	%r253, %r237, 7;
	shr.s32 	%r254, %r237, 10;
	add.s32 	%r255, %r231, %r254;
	add.s32 	%r256, %r253, %r252;
	sub.s32 	%r257, %r255, %r256;
	mul.lo.s32 	%r258, %r257, 3;
	shr.s32 	%r259, %r258, 3;
	sub.s32 	%r260, %r237, %r259;
	shr.s32 	%r261, %r260, 1;
	sub.s32 	%r262, %r261, %r257;
	sub.s32 	%r263, %r260, %r262;
	add.s32 	%r264, %r250, 1;
	shr.s32 	%r265, %r264, 1;
	add.s32 	%r266, %r265, %r249;
	add.s32 	%r267, %r263, 1;
	shr.s32 	%r268, %r267, 1;
	add.s32 	%r269, %r268, %r262;
	sub.s32 	%r270, %r250, %r266;
	sub.s32 	%r271, %r263, %r269;
	st.global.u32 	[%rd30+-8], %r270;
	st.global.u32 	[%rd31+-8], %r271;
	st.global.u32 	[%rd32+-8], %r269;
	st.global.u32 	[%rd33+-8], %r266;
	ld.global.u32 	%r272, [%rd30+-4];
	ld.global.u32 	%r273, [%rd31+-4];
	ld.global.u32 	%r274, [%rd32+-4];
	ld.global.u32 	%r275, [%rd33+-4];
	add.s32 	%r276, %r272, %r275;
	add.s32 	%r277, %r273, %r274;
	add.s32 	%r278, %r276, 1;
	shr.s32 	%r279, %r278, 1;
	add.s32 	%r280, %r277, 1;
	shr.s32 	%r281, %r280, 1;
	sub.s32 	%r282, %r274, %r281;
	add.s32 	%r283, %r282, 1;
	shr.s32 	%r284, %r283, 1;
	add.s32 	%r285, %r279, %r284;
	sub.s32 	%r286, %r275, %r285;
	add.s32 	%r287, %r286, 1;
	shr.s32 	%r288, %r287, 1;
	add.s32 	%r289, %r288, %r282;
	add.s32 	%r290, %r276, %r286;
	add.s32 	%r291, %r277, %r289;
	shr.s32 	%r292, %r290, 1;
	sub.s32 	%r293, %r292, %r286;
	shr.s32 	%r294, %r291, 1;
	sub.s32 	%r295, %r294, %r289;
	mad.lo.s32 	%r296, %r293, 3, 4;
	shr.s32 	%r297, %r296, 3;
	sub.s32 	%r298, %r290, %r297;
	mad.lo.s32 	%r299, %r295, 3, 4;
	shr.s32 	%r300, %r299, 3;
	sub.s32 	%r301, %r291, %r300;
	mul.lo.s32 	%r302, %r298, 3;
	shr.s32 	%r303, %r302, 4;
	shr.s32 	%r304, %r298, 7;
	shr.s32 	%r305, %r298, 10;
	add.s32 	%r306, %r293, %r305;
	add.s32 	%r307, %r304, %r303;
	sub.s32 	%r308, %r306, %r307;
	mul.lo.s32 	%r309, %r308, 3;
	shr.s32 	%r310, %r309, 3;
	sub.s32 	%r311, %r298, %r310;
	shr.s32 	%r312, %r311, 1;
	sub.s32 	%r313, %r312, %r308;
	sub.s32 	%r314, %r311, %r313;
	mul.lo.s32 	%r315, %r301, 3;
	shr.s32 	%r316, %r315, 4;
	shr.s32 	%r317, %r301, 7;
	shr.s32 	%r318, %r301, 10;
	add.s32 	%r319, %r295, %r318;
	add.s32 	%r320, %r317, %r316;
	sub.s32 	%r321, %r319, %r320;
	mul.lo.s32 	%r322, %r321, 3;
	shr.s32 	%r323, %r322, 3;
	sub.s32 	%r324, %r301, %r323;
	shr.s32 	%r325, %r324, 1;
	sub.s32 	%r326, %r325, %r321;
	sub.s32 	%r327, %r324, %r326;
	add.s32 	%r328, %r314, 1;
	shr.s32 	%r329, %r328, 1;
	add.s32 	%r330, %r329, %r313;
	add.s32 	%r331, %r327, 1;
	shr.s32 	%r332, %r331, 1;
	add.s32 	%r333, %r332, %r326;
	sub.s32 	%r334, %r314, %r330;
	sub.s32 	%r335, %r327, %r333;
	st.global.u32 	[%rd30+-4], %r334;
	st.global.u32 	[%rd31+-4], %r335;
	st.global.u32 	[%rd32+-4], %r333;
	st.global.u32 	[%rd33+-4], %r330;
$L__BB10_2:
	setp.ne.s32 	%p2, %r1, 0;
	@%p2 bra 	$L__BB10_5;
	ld.param.u32 	%r852, [_Z27EncSecondStageOverlapFilterPiii_param_2];
	ld.param.u32 	%r851, [_Z27EncSecondStageOverlapFilterPiii_param_1];
	setp.ne.s32 	%p3, %r2, 0;
	mul.wide.u32 	%rd34, %r3, 4;
	add.s64 	%rd35, %rd1, %rd34;
	ld.global.u32 	%r336, [%rd35+8];
	ld.global.u32 	%r337, [%rd35+12];
	ld.global.u32 	%r338, [%rd35+16];
	ld.global.u32 	%r339, [%rd35+20];
	add.s32 	%r340, %r336, %r339;
	add.s32 	%r341, %r337, %r338;
	add.s32 	%r342, %r340, 1;
	shr.s32 	%r343, %r342, 1;
	add.s32 	%r344, %r341, 1;
	shr.s32 	%r345, %r344, 1;
	sub.s32 	%r346, %r338, %r345;
	add.s32 	%r347, %r346, 1;
	shr.s32 	%r348, %r347, 1;
	add.s32 	%r349, %r343, %r348;
	sub.s32 	%r350, %r339, %r349;
	add.s32 	%r351, %r350, 1;
	shr.s32 	%r352, %r351, 1;
	add.s32 	%r353, %r352, %r346;
	add.s32 	%r354, %r340, %r350;
	add.s32 	%r355, %r341, %r353;
	shr.s32 	%r356, %r354, 1;
	sub.s32 	%r357, %r356, %r350;
	shr.s32 	%r358, %r355, 1;
	sub.s32 	%r359, %r358, %r353;
	mad.lo.s32 	%r360, %r357, 3, 4;
	shr.s32 	%r361, %r360, 3;
	sub.s32 	%r362, %r354, %r361;
	mad.lo.s32 	%r363, %r359, 3, 4;
	shr.s32 	%r364, %r363, 3;
	sub.s32 	%r365, %r355, %r364;
	mul.lo.s32 	%r366, %r362, 3;
	shr.s32 	%r367, %r366, 4;
	shr.s32 	%r368, %r362, 7;
	shr.s32 	%r369, %r362, 10;
	add.s32 	%r370, %r357, %r369;
	add.s32 	%r371, %r368, %r367;
	sub.s32 	%r372, %r370, %r371;
	mul.lo.s32 	%r373, %r372, 3;
	shr.s32 	%r374, %r373, 3;
	sub.s32 	%r375, %r362, %r374;
	shr.s32 	%r376, %r375, 1;
	sub.s32 	%r377, %r376, %r372;
	sub.s32 	%r378, %r375, %r377;
	mul.lo.s32 	%r379, %r365, 3;
	shr.s32 	%r380, %r379, 4;
	shr.s32 	%r381, %r365, 7;
	shr.s32 	%r382, %r365, 10;
	add.s32 	%r383, %r359, %r382;
	add.s32 	%r384, %r381, %r380;
	sub.s32 	%r385, %r383, %r384;
	mul.lo.s32 	%r386, %r385, 3;
	shr.s32 	%r387, %r386, 3;
	sub.s32 	%r388, %r365, %r387;
	shr.s32 	%r389, %r388, 1;
	sub.s32 	%r390, %r389, %r385;
	sub.s32 	%r391, %r388, %r390;
	add.s32 	%r392, %r378, 1;
	shr.s32 	%r393, %r392, 1;
	add.s32 	%r394, %r393, %r377;
	add.s32 	%r395, %r391, 1;
	shr.s32 	%r396, %r395, 1;
	add.s32 	%r397, %r396, %r390;
	sub.s32 	%r398, %r378, %r394;
	sub.s32 	%r399, %r391, %r397;
	st.global.u32 	[%rd35+8], %r398;
	st.global.u32 	[%rd35+12], %r399;
	st.global.u32 	[%rd35+16], %r397;
	st.global.u32 	[%rd35+20], %r394;
	add.s32 	%r400, %r4, %r852;
	mul.wide.s32 	%rd36, %r400, 4;
	add.s64 	%rd37, %rd1, %rd36;
	ld.global.u32 	%r401, [%rd37];
	ld.global.u32 	%r402, [%rd37+4];
	ld.global.u32 	%r403, [%rd37+8];
	ld.global.u32 	%r404, [%rd37+12];
	add.s32 	%r405, %r401, %r404;
	add.s32 	%r406, %r402, %r403;
	add.s32 	%r407, %r405, 1;
	shr.s32 	%r408, %r407, 1;
	add.s32 	%r409, %r406, 1;
	shr.s32 	%r410, %r409, 1;
	sub.s32 	%r411, %r403, %r410;
	add.s32 	%r412, %r411, 1;
	shr.s32 	%r413, %r412, 1;
	add.s32 	%r414, %r408, %r413;
	sub.s32 	%r415, %r404, %r414;
	add.s32 	%r416, %r415, 1;
	shr.s32 	%r417, %r416, 1;
	add.s32 	%r418, %r417, %r411;
	add.s32 	%r419, %r405, %r415;
	add.s32 	%r420, %r406, %r418;
	shr.s32 	%r421, %r419, 1;
	sub.s32 	%r422, %r421, %r415;
	shr.s32 	%r423, %r420, 1;
	sub.s32 	%r424, %r423, %r418;
	mad.lo.s32 	%r425, %r422, 3, 4;
	shr.s32 	%r426, %r425, 3;
	sub.s32 	%r427, %r419, %r426;
	mad.lo.s32 	%r428, %r424, 3, 4;
	shr.s32 	%r429, %r428, 3;
	sub.s32 	%r430, %r420, %r429;
	mul.lo.s32 	%r431, %r427, 3;
	shr.s32 	%r432, %r431, 4;
	shr.s32 	%r433, %r427, 7;
	shr.s32 	%r434, %r427, 10;
	add.s32 	%r435, %r422, %r434;
	add.s32 	%r436, %r433, %r432;
	sub.s32 	%r437, %r435, %r436;
	mul.lo.s32 	%r438, %r437, 3;
	shr.s32 	%r439, %r438, 3;
	sub.s32 	%r440, %r427, %r439;
	shr.s32 	%r441, %r440, 1;
	sub.s32 	%r442, %r441, %r437;
	sub.s32 	%r443, %r440, %r442;
	mul.lo.s32 	%r444, %r430, 3;
	shr.s32 	%r445, %r444, 4;
	shr.s32 	%r446, %r430, 7;
	shr.s32 	%r447, %r430, 10;
	add.s32 	%r448, %r424, %r447;
	add.s32 	%r449, %r446, %r445;
	sub.s32 	%r450, %r448, %r449;
	mul.lo.s32 	%r451, %r450, 3;
	shr.s32 	%r452, %r451, 3;
	sub.s32 	%r453, %r430, %r452;
	shr.s32 	%r454, %r453, 1;
	sub.s32 	%r455, %r454, %r450;
	sub.s32 	%r456, %r453, %r455;
	add.s32 	%r457, %r443, 1;
	shr.s32 	%r458, %r457, 1;
	add.s32 	%r459, %r458, %r442;
	add.s32 	%r460, %r456, 1;
	shr.s32 	%r461, %r460, 1;
	add.s32 	%r462, %r461, %r455;
	sub.s32 	%r463, %r443, %r459;
	sub.s32 	%r464, %r456, %r462;
	st.global.u32 	[%rd37], %r463;
	st.global.u32 	[%rd37+4], %r464;
	st.global.u32 	[%rd37+8], %r462;
	st.global.u32 	[%rd37+12], %r459;
	add.s32 	%r465, %r851, -2;
	mul.lo.s32 	%r6, %r465, %r852;
	add.s32 	%r466, %r4, %r6;
	mul.wide.s32 	%rd38, %r466, 4;
	add.s64 	%rd39, %rd1, %rd38;
	ld.global.u32 	%r467, [%rd39];
	ld.global.u32 	%r468, [%rd39+4];
	ld.global.u32 	%r469, [%rd39+8];
	ld.global.u32 	%r470, [%rd39+12];
	add.s32 	%r471, %r467, %r470;
	add.s32 	%r472, %r468, %r469;
	add.s32 	%r473, %r471, 1;
	shr.s32 	%r474, %r473, 1;
	add.s32 	%r475, %r472, 1;
	shr.s32 	%r476, %r475, 1;
	sub.s32 	%r477, %r469, %r476;
	add.s32 	%r478, %r477, 1;
	shr.s32 	%r479, %r478, 1;
	add.s32 	%r480, %r474, %r479;
	sub.s32 	%r481, %r470, %r480;
	add.s32 	%r482, %r481, 1;
	shr.s32 	%r483, %r482, 1;
	add.s32 	%r484, %r483, %r477;
	add.s32 	%r485, %r471, %r481;
	add.s32 	%r486, %r472, %r484;
	shr.s32 	%r487, %r485, 1;
	sub.s32 	%r488, %r487, %r481;
	shr.s32 	%r489, %r486, 1;
	sub.s32 	%r490, %r489, %r484;
	mad.lo.s32 	%r491, %r488, 3, 4;
	shr.s32 	%r492, %r491, 3;
	sub.s32 	%r493, %r485, %r492;
	mad.lo.s32 	%r494, %r490, 3, 4;
	shr.s32 	%r495, %r494, 3;
	sub.s32 	%r496, %r486, %r495;
	mul.lo.s32 	%r497, %r493, 3;
	shr.s32 	%r498, %r497, 4;
	shr.s32 	%r499, %r493, 7;
	shr.s32 	%r500, %r493, 10;
	add.s32 	%r501, %r488, %r500;
	add.s32 	%r502, %r499, %r498;
	sub.s32 	%r503, %r501, %r502;
	mul.lo.s32 	%r504, %r503, 3;
	shr.s32 	%r505, %r504, 3;
	sub.s32 	%r506, %r493, %r505;
	shr.s32 	%r507, %r506, 1;
	sub.s32 	%r508, %r507, %r503;
	sub.s32 	%r509, %r506, %r508;
	mul.lo.s32 	%r510, %r496, 3;
	shr.s32 	%r511, %r510, 4;
	shr.s32 	%r512, %r496, 7;
	shr.s32 	%r513, %r496, 10;
	add.s32 	%r514, %r490, %r513;
	add.s32 	%r515, %r512, %r511;
	sub.s32 	%r516, %r514, %r515;
	mul.lo.s32 	%r517, %r516, 3;
	shr.s32 	%r518, %r517, 3;
	sub.s32 	%r519, %r496, %r518;
	shr.s32 	%r520, %r519, 1;
	sub.s32 	%r521, %r520, %r516;
	sub.s32 	%r522, %r519, %r521;
	add.s32 	%r523, %r509, 1;
	shr.s32 	%r524, %r523, 1;
	add.s32 	%r525, %r524, %r508;
	add.s32 	%r526, %r522, 1;
	shr.s32 	%r527, %r526, 1;
	add.s32 	%r528, %r527, %r521;
	sub.s32 	%r529, %r509, %r525;
	sub.s32 	%r530, %r522, %r528;
	st.global.u32 	[%rd39], %r529;
	st.global.u32 	[%rd39+4], %r530;
	st.global.u32 	[%rd39+8], %r528;
	st.global.u32 	[%rd39+12], %r525;
	add.s64 	%rd40, %rd39, %rd2;
	ld.global.u32 	%r531, [%rd40];
	ld.global.u32 	%r532, [%rd40+4];
	ld.global.u32 	%r533, [%rd40+8];
	ld.global.u32 	%r534, [%rd40+12];
	add.s32 	%r535, %r531, %r534;
	add.s32 	%r536, %r532, %r533;
	add.s32 	%r537, %r535, 1;
	shr.s32 	%r538, %r537, 1;
	add.s32 	%r539, %r536, 1;
	shr.s32 	%r540, %r539, 1;
	sub.s32 	%r541, %r533, %r540;
	add.s32 	%r542, %r541, 1;
	shr.s32 	%r543, %r542, 1;
	add.s32 	%r544, %r538, %r543;
	sub.s32 	%r545, %r534, %r544;
	add.s32 	%r546, %r545, 1;
	shr.s32 	%r547, %r546, 1;
	add.s32 	%r548, %r547, %r541;
	add.s32 	%r549, %r535, %r545;
	add.s32 	%r550, %r536, %r548;
	shr.s32 	%r551, %r549, 1;
	sub.s32 	%r552, %r551, %r545;
	shr.s32 	%r553, %r550, 1;
	sub.s32 	%r554, %r553, %r548;
	mad.lo.s32 	%r555, %r552, 3, 4;
	shr.s32 	%r556, %r555, 3;
	sub.s32 	%r557, %r549, %r556;
	mad.lo.s32 	%r558, %r554, 3, 4;
	shr.s32 	%r559, %r558, 3;
	sub.s32 	%r560, %r550, %r559;
	mul.lo.s32 	%r561, %r557, 3;
	shr.s32 	%r562, %r561, 4;
	shr.s32 	%r563, %r557, 7;
	shr.s32 	%r564, %r557, 10;
	add.s32 	%r565, %r552, %r564;
	add.s32 	%r566, %r563, %r562;
	sub.s32 	%r567, %r565, %r566;
	mul.lo.s32 	%r568, %r567, 3;
	shr.s32 	%r569, %r568, 3;
	sub.s32 	%r570, %r557, %r569;
	shr.s32 	%r571, %r570, 1;
	sub.s32 	%r572, %r571, %r567;
	sub.s32 	%r573, %r570, %r572;
	mul.lo.s32 	%r574, %r560, 3;
	shr.s32 	%r575, %r574, 4;
	shr.s32 	%r576, %r560, 7;
	shr.s32 	%r577, %r560, 10;
	add.s32 	%r578, %r554, %r577;
	add.s32 	%r579, %r576, %r575;
	sub.s32 	%r580, %r578, %r579;
	mul.lo.s32 	%r581, %r580, 3;
	shr.s32 	%r582, %r581, 3;
	sub.s32 	%r583, %r560, %r582;
	shr.s32 	%r584, %r583, 1;
	sub.s32 	%r585, %r584, %r580;
	sub.s32 	%r586, %r583, %r585;
	add.s32 	%r587, %r573, 1;
	shr.s32 	%r588, %r587, 1;
	add.s32 	%r589, %r588, %r572;
	add.s32 	%r590, %r586, 1;
	shr.s32 	%r591, %r590, 1;
	add.s32 	%r592, %r591, %r585;
	sub.s32 	%r593, %r573, %r589;
	sub.s32 	%r594, %r586, %r592;
	st.global.u32 	[%rd40], %r593;
	st.global.u32 	[%rd40+4], %r594;
	st.global.u32 	[%rd40+8], %r592;
	st.global.u32 	[%rd40+12], %r589;
	@%p3 bra 	$L__BB10_5;
	ld.param.u32 	%r853, [_Z27EncSecondStageOverlapFilterPiii_param_2];
	ld.global.u32 	%r595, [%rd1];
	ld.global.u32 	%r596, [%rd1+4];
	mul.wide.s32 	%rd41, %r853, 4;
	add.s64 	%rd42, %rd1, %rd41;
	ld.global.u32 	%r597, [%rd42];
	ld.global.u32 	%r598, [%rd42+4];
	add.s32 	%r599, %r595, %r598;
	add.s32 	%r600, %r596, %r597;
	add.s32 	%r601, %r599, 1;
	shr.s32 	%r602, %r601, 1;
	add.s32 	%r603, %r600, 1;
	shr.s32 	%r604, %r603, 1;
	sub.s32 	%r605, %r597, %r604;
	add.s32 	%r606, %r605, 1;
	shr.s32 	%r607, %r606, 1;
	add.s32 	%r608, %r602, %r607;
	sub.s32 	%r609, %r598, %r608;
	add.s32 	%r610, %r609, 1;
	shr.s32 	%r611, %r610, 1;
	add.s32 	%r612, %r611, %r605;
	add.s32 	%r613, %r599, %r609;
	add.s32 	%r614, %r600, %r612;
	shr.s32 	%r615, %r613, 1;
	sub.s32 	%r616, %r615, %r609;
	shr.s32 	%r617, %r614, 1;
	sub.s32 	%r618, %r617, %r612;
	mad.lo.s32 	%r619, %r616, 3, 4;
	shr.s32 	%r620, %r619, 3;
	sub.s32 	%r621, %r613, %r620;
	mad.lo.s32 	%r622, %r618, 3, 4;
	shr.s32 	%r623, %r622, 3;
	sub.s32 	%r624, %r614, %r623;
	mul.lo.s32 	%r625, %r621, 3;
	shr.s32 	%r626, %r625, 4;
	shr.s32 	%r627, %r621, 7;
	shr.s32 	%r628, %r621, 10;
	add.s32 	%r629, %r616, %r628;
	add.s32 	%r630, %r627, %r626;
	sub.s32 	%r631, %r629, %r630;
	mul.lo.s32 	%r632, %r631, 3;
	shr.s32 	%r633, %r632, 3;
	sub.s32 	%r634, %r621, %r633;
	shr.s32 	%r635, %r634, 1;
	sub.s32 	%r636, %r635, %r631;
	sub.s32 	%r637, %r634, %r636;
	mul.lo.s32 	%r638, %r624, 3;
	shr.s32 	%r639, %r638, 4;
	shr.s32 	%r640, %r624, 7;
	shr.s32 	%r641, %r624, 10;
	add.s32 	%r642, %r618, %r641;
	add.s32 	%r643, %r640, %r639;
	sub.s32 	%r644, %r642, %r643;
	mul.lo.s32 	%r645, %r644, 3;
	shr.s32 	%r646, %r645, 3;
	sub.s32 	%r647, %r624, %r646;
	shr.s32 	%r648, %r647, 1;
	sub.s32 	%r649, %r648, %r644;
	sub.s32 	%r650, %r647, %r649;
	add.s32 	%r651, %r637, 1;
	shr.s32 	%r652, %r651, 1;
	add.s32 	%r653, %r652, %r636;
	add.s32 	%r654, %r650, 1;
	shr.s32 	%r655, %r654, 1;
	add.s32 	%r656, %r655, %r649;
	sub.s32 	%r657, %r637, %r653;
	sub.s32 	%r658, %r650, %r656;
	st.global.u32 	[%rd1], %r657;
	st.global.u32 	[%rd1+4], %r658;
	st.global.u32 	[%rd42], %r656;
	st.global.u32 	[%rd42+4], %r653;
	ld.global.u32 	%r659, [%rd42+-8];
	ld.global.u32 	%r660, [%rd42+-4];
	add.s64 	%rd43, %rd42, %rd2;
	ld.global.u32 	%r661, [%rd43+-8];
	ld.global.u32 	%r662, [%rd43+-4];
	add.s32 	%r663, %r659, %r662;
	add.s32 	%r664, %r660, %r661;
	add.s32 	%r665, %r663, 1;
	shr.s32 	%r666, %r665, 1;
	add.s32 	%r667, %r664, 1;
	shr.s32 	%r668, %r667, 1;
	sub.s32 	%r669, %r661, %r668;
	add.s32 	%r670, %r669, 1;
	shr.s32 	%r671, %r670, 1;
	add.s32 	%r672, %r666, %r671;
	sub.s32 	%r673, %r662, %r672;
	add.s32 	%r674, %r673, 1;
	shr.s32 	%r675, %r674, 1;
	add.s32 	%r676, %r675, %r669;
	add.s32 	%r677, %r663, %r673;
	add.s32 	%r678, %r664, %r676;
	shr.s32 	%r679, %r677, 1;
	sub.s32 	%r680, %r679, %r673;
	shr.s32 	%r681, %r678, 1;
	sub.s32 	%r682, %r681, %r676;
	mad.lo.s32 	%r683, %r680, 3, 4;
	shr.s32 	%r684, %r683, 3;
	sub.s32 	%r685, %r677, %r684;
	mad.lo.s32 	%r686, %r682, 3, 4;
	shr.s32 	%r687, %r686, 3;
	sub.s32 	%r688, %r678, %r687;
	mul.lo.s32 	%r689, %r685, 3;
	shr.s32 	%r690, %r689, 4;
	shr.s32 	%r691, %r685, 7;
	shr.s32 	%r692, %r685, 10;
	add.s32 	%r693, %r680, %r692;
	add.s32 	%r694, %r691, %r690;
	sub.s32 	%r695, %r693, %r694;
	mul.lo.s32 	%r696, %r695, 3;
	shr.s32 	%r697, %r696, 3;
	sub.s32 	%r698, %r685, %r697;
	shr.s32 	%r699, %r698, 1;
	sub.s32 	%r700, %r699, %r695;
	sub.s32 	%r701, %r698, %r700;
	mul.lo.s32 	%r702, %r688, 3;
	shr.s32 	%r703, %r702, 4;
	shr.s32 	%r704, %r688, 7;
	shr.s32 	%r705, %r688, 10;
	add.s32 	%r706, %r682, %r705;
	add.s32 	%r707, %r704, %r703;
	sub.s32 	%r708, %r706, %r707;
	mul.lo.s32 	%r709, %r708, 3;
	shr.s32 	%r710, %r709, 3;
	sub.s32 	%r711, %r688, %r710;
	shr.s32 	%r712, %r711, 1;
	sub.s32 	%r713, %r712, %r708;
	sub.s32 	%r714, %r711, %r713;
	add.s32 	%r715, %r701, 1;
	shr.s32 	%r716, %r715, 1;
	add.s32 	%r717, %r716, %r700;
	add.s32 	%r718, %r714, 1;
	shr.s32 	%r719, %r718, 1;
	add.s32 	%r720, %r719, %r713;
	sub.s32 	%r721, %r701, %r717;
	sub.s32 	%r722, %r714, %r720;
	st.global.u32 	[%rd42+-8], %r721;
	st.global.u32 	[%rd42+-4], %r722;
	st.global.u32 	[%rd43+-8], %r720;
	st.global.u32 	[%rd43+-4], %r717;
	mul.wide.s32 	%rd44, %r6, 4;
	add.s64 	%rd45, %rd1, %rd44;
	ld.global.u32 	%r723, [%rd45];
	ld.global.u32 	%r724, [%rd45+4];
	add.s64 	%rd46, %rd45, %rd2;
	ld.global.u32 	%r725, [%rd46];
	ld.global.u32 	%r726, [%rd46+4];
	add.s32 	%r727, %r723, %r726;
	add.s32 	%r728, %r724, %r725;
	add.s32 	%r729, %r727, 1;
	shr.s32 	%r730, %r729, 1;
	add.s32 	%r731, %r728, 1;
	shr.s32 	%r732, %r731, 1;
	sub.s32 	%r733, %r725, %r732;
	add.s32 	%r734, %r733, 1;
	shr.s32 	%r735, %r734, 1;
	add.s32 	%r736, %r730, %r735;
	sub.s32 	%r737, %r726, %r736;
	add.s32 	%r738, %r737, 1;
	shr.s32 	%r739, %r738, 1;
	add.s32 	%r740, %r739, %r733;
	add.s32 	%r741, %r727, %r737;
	add.s32 	%r742, %r728, %r740;
	shr.s32 	%r743, %r741, 1;
	sub.s32 	%r744, %r743, %r737;
	shr.s32 	%r745, %r742, 1;
	sub.s32 	%r746, %r745, %r740;
	mad.lo.s32 	%r747, %r744, 3, 4;
	shr.s32 	%r748, %r747, 3;
	sub.s32 	%r749, %r741, %r748;
	mad.lo.s32 	%r750, %r746, 3, 4;
	shr.s32 	%r751, %r750, 3;
	sub.s32 	%r752, %r742, %r751;
	mul.lo.s32 	%r753, %r749, 3;
	shr.s32 	%r754, %r753, 4;
	shr.s32 	%r755, %r749, 7;
	shr.s32 	%r756, %r749, 10;
	add.s32 	%r757, %r744, %r756;
	add.s32 	%r758, %r755, %r754;
	sub.s32 	%r759, %r757, %r758;
	mul.lo.s32 	%r760, %r759, 3;
	shr.s32 	%r761, %r760, 3;
	sub.s32 	%r762, %r749, %r761;
	shr.s32 	%r763, %r762, 1;
	sub.s32 	%r764, %r763, %r759;
	sub.s32 	%r765, %r762, %r764;
	mul.lo.s32 	%r766, %r752, 3;
	shr.s32 	%r767, %r766, 4;
	shr.s32 	%r768, %r752, 7;
	shr.s32 	%r769, %r752, 10;
	add.s32 	%r770, %r746, %r769;
	add.s32 	%r771, %r768, %r767;
	sub.s32 	%r772, %r770, %r771;
	mul.lo.s32 	%r773, %r772, 3;
	shr.s32 	%r774, %r773, 3;
	sub.s32 	%r775, %r752, %r774;
	shr.s32 	%r776, %r775, 1;
	sub.s32 	%r777, %r776, %r772;
	sub.s32 	%r778, %r775, %r777;
	add.s32 	%r779, %r765, 1;
	shr.s32 	%r780, %r779, 1;
	add.s32 	%r781, %r780, %r764;
	add.s32 	%r782, %r778, 1;
	shr.s32 	%r783, %r782, 1;
	add.s32 	%r784, %r783, %r777;
	sub.s32 	%r785, %r765, %r781;
	sub.s32 	%r786, %r778, %r784;
	st.global.u32 	[%rd45], %r785;
	st.global.u32 	[%rd45+4], %r786;
	st.global.u32 	[%rd46], %r784;
	st.global.u32 	[%rd46+4], %r781;
	ld.global.u32 	%r787, [%rd46+-8];
	ld.global.u32 	%r788, [%rd46+-4];
	add.s64 	%rd47, %rd46, %rd2;
	ld.global.u32 	%r789, [%rd47+-8];
	ld.global.u32 	%r790, [%rd47+-4];
	add.s32 	%r791, %r787, %r790;
	add.s32 	%r792, %r788, %r789;
	add.s32 	%r793, %r791, 1;
	shr.s32 	%r794, %r793, 1;
	add.s32 	%r795, %r792, 1;
	shr.s32 	%r796, %r795, 1;
	sub.s32 	%r797, %r789, %r796;
	add.s32 	%r798, %r797, 1;
	shr.s32 	%r799, %r798, 1;
	add.s32 	%r800, %r794, %r799;
	sub.s32 	%r801, %r790, %r800;
	add.s32 	%r802, %r801, 1;
	shr.s32 	%r803, %r802, 1;
	add.s32 	%r804, %r803, %r797;
	add.s32 	%r805, %r791, %r801;
	add.s32 	%r806, %r792, %r804;
	shr.s32 	%r807, %r805, 1;
	sub.s32 	%r808, %r807, %r801;
	shr.s32 	%r809, %r806, 1;
	sub.s32 	%r810, %r809, %r804;
	mad.lo.s32 	%r811, %r808, 3, 4;
	shr.s32 	%r812, %r811, 3;
	sub.s32 	%r813, %r805, %r812;
	mad.lo.s32 	%r814, %r810, 3, 4;
	shr.s32 	%r815, %r814, 3;
	sub.s32 	%r816, %r806, %r815;
	mul.lo.s32 	%r817, %r813, 3;
	shr.s32 	%r818, %r817, 4;
	shr.s32 	%r819, %r813, 7;
	shr.s32 	%r820, %r813, 10;
	add.s32 	%r821, %r808, %r820;
	add.s32 	%r822, %r819, %r818;
	sub.s32 	%r823, %r821, %r822;
	mul.lo.s32 	%r824, %r823, 3;
	shr.s32 	%r825, %r824, 3;
	sub.s32 	%r826, %r813, %r825;
	shr.s32 	%r827, %r826, 1;
	sub.s32 	%r828, %r827, %r823;
	sub.s32 	%r829, %r826, %r828;
	mul.lo.s32 	%r830, %r816, 3;
	shr.s32 	%r831, %r830, 4;
	shr.s32 	%r832, %r816, 7;
	shr.s32 	%r833, %r816, 10;
	add.s32 	%r834, %r810, %r833;
	add.s32 	%r835, %r832, %r831;
	sub.s32 	%r836, %r834, %r835;
	mul.lo.s32 	%r837, %r836, 3;
	shr.s32 	%r838, %r837, 3;
	sub.s32 	%r839, %r816, %r838;
	shr.s32 	%r840, %r839, 1;
	sub.s32 	%r841, %r840, %r836;
	sub.s32 	%r842, %r839, %r841;
	add.s32 	%r843, %r829, 1;
	shr.s32 	%r844, %r843, 1;
	add.s32 	%r845, %r844, %r828;
	add.s32 	%r846, %r842, 1;
	shr.s32 	%r847, %r846, 1;
	add.s32 	%r848, %r847, %r841;
	sub.s32 	%r849, %r829, %r845;
	sub.s32 	%r850, %r842, %r848;
	st.global.u32 	[%rd46+-8], %r849;
	st.global.u32 	[%rd46+-4], %r850;
	st.global.u32 	[%rd47+-8], %r848;
	st.global.u32 	[%rd47+-4], %r845;
$L__BB10_5:
	ret;

}


// ===== COMPILED SASS (sm_100) =====

	.target	sm_100

	.elftype	@"ET_EXEC"


//--------------------- .note.nv.tkinfo           --------------------------
	.section	.note.nv.tkinfo,"",@"SHT_NOTE"
	.sectionflags	@"SHF_NOTE_NV_TKINFO"
	.tkinfo
        /*0018*/ 	.word	0x00000002
        /*0030*/ 	.string	""
        /*0030*/ 	.string	"ptxas"
        /*0030*/ 	.string	"Cuda compilation tools, release 13.0, V13.0.88"
        /*0030*/ 	.string	"Build cuda_13.0.r13.0/compiler.36424714_0"
        /*0030*/ 	.string	"-arch sm_100 -m 64 "



//--------------------- .note.nv.cuinfo           --------------------------
	.section	.note.nv.cuinfo,"",@"SHT_NOTE"
	.sectionflags	@"SHF_NOTE_NV_CUINFO"
        /*0018*/ 	.short	0x0002
        /*001a*/ 	.short	0x0064
        /*001c*/ 	.short	0x0082
	.zero		2


//--------------------- .nv.info                  --------------------------
	.section	.nv.info,"",@"SHT_CUDA_INFO"
	.align	4


	//----- nvinfo : EIATTR_REGCOUNT
	.align		4
        /*0000*/ 	.byte	0x04, 0x2f
        /*0002*/ 	.short	(.L_3 - .L_2)
	.align		4
.L_2:
        /*0004*/ 	.word	index@(_Z26EncFirstStageOverlapFilterPiii)
        /*0008*/ 	.word	0x0000001a


	//----- nvinfo : EIATTR_FRAME_SIZE
	.align		4
.L_3:
        /*000c*/ 	.byte	0x04, 0x11
        /*000e*/ 	.short	(.L_5 - .L_4)
	.align		4
.L_4:
        /*0010*/ 	.word	index@(_Z26EncFirstStageOverlapFilterPiii)
        /*0014*/ 	.word	0x00000000


	//----- nvinfo : EIATTR_REGCOUNT
	.align		4
.L_5:
        /*0018*/ 	.byte	0x04, 0x2f
        /*001a*/ 	.short	(.L_7 - .L_6)
	.align		4
.L_6:
        /*001c*/ 	.word	index@(_Z25EncFirstStagePreFilteringPiii)
        /*0020*/ 	.word	0x0000004a


	//----- nvinfo : EIATTR_FRAME_SIZE
	.align		4
.L_7:
        /*0024*/ 	.byte	0x04, 0x11
        /*0026*/ 	.short	(.L_9 - .L_8)
	.align		4
.L_8:
        /*0028*/ 	.word	index@($_Z25EncFirstStagePreFilteringPiii$_Z9FwdRotatePii)
        /*002c*/ 	.word	0x00000018


	//----- nvinfo : EIATTR_FRAME_SIZE
	.align		4
.L_9:
        /*0030*/ 	.byte	0x04, 0x11
        /*0032*/ 	.short	(.L_11 - .L_10)
	.align		4
.L_10:
        /*0034*/ 	.word	index@($_Z25EncFirstStagePreFilteringPiii$_Z8T2x2hEncPii)
        /*0038*/ 	.word	0x00000018


	//----- nvinfo : EIATTR_FRAME_SIZE
	.align		4
.L_11:
        /*003c*/ 	.byte	0x04, 0x11
        /*003e*/ 	.short	(.L_13 - .L_12)
	.align		4
.L_12:
        /*0040*/ 	.word	index@($_Z25EncFirstStagePreFilteringPiii$_Z8FwdScalePii)
        /*0044*/ 	.word	0x00000018


	//----- nvinfo : EIATTR_FRAME_SIZE
	.align		4
.L_13:
        /*0048*/ 	.byte	0x04, 0x11
        /*004a*/ 	.short	(.L_15 - .L_14)
	.align		4
.L_14:
        /*004c*/ 	.word	index@($_Z25EncFirstStagePreFilteringPiii$_Z7TOddOddPii)
        /*0050*/ 	.word	0x00000018


	//----- nvinfo : EIATTR_FRAME_SIZE
	.align		4
.L_15:
        /*0054*/ 	.byte	0x04, 0x11
        /*0056*/ 	.short	(.L_17 - .L_16)
	.align		4
.L_16:
        /*0058*/ 	.word	index@($_Z25EncFirstStagePreFilteringPiii$_Z5T2x2HPii)
        /*005c*/ 	.word	0x00000018


	//----- nvinfo : EIATTR_FRAME_SIZE
	.align		4
.L_17:
        /*0060*/ 	.byte	0x04, 0x11
        /*0062*/ 	.short	(.L_19 - .L_18)
	.align		4
.L_18:
        /*0064*/ 	.word	index@($_Z25EncFirstStagePreFilteringPiii$_Z4TOddPii)
        /*0068*/ 	.word	0x00000018


	//----- nvinfo : EIATTR_FRAME_SIZE
	.align		4
.L_19:
        /*006c*/ 	.byte	0x04, 0x11
        /*006e*/ 	.short	(.L_21 - .L_20)
	.align		4
.L_20:
        /*0070*/ 	.word	index@($_Z25EncFirstStagePreFilteringPiii$_Z10FwdTOddOddPii)
        /*0074*/ 	.word	0x00000018


	//----- nvinfo : EIATTR_FRAME_SIZE
	.align		4
.L_21:
        /*0078*/ 	.byte	0x04, 0x11
        /*007a*/ 	.short	(.L_23 - .L_22)
	.align		4
.L_22:
        /*007c*/ 	.word	index@(_Z25EncFirstStagePreFilteringPiii)
        /*0080*/ 	.word	0x00000018


	//----- nvinfo : EIATTR_REGCOUNT
	.align		4
.L_23:
        /*0084*/ 	.byte	0x04, 0x2f
        /*0086*/ 	.short	(.L_25 - .L_24)
	.align		4
.L_24:
        /*0088*/ 	.word	index@(_Z27EncSecondStageOverlapFilterPiii)
        /*008c*/ 	.word	0x00000042


	//----- nvinfo : EIATTR_FRAME_SIZE
	.align		4
.L_25:
        /*0090*/ 	.byte	0x04, 0x11
        /*0092*/ 	.short	(.L_27 - .L_26)
	.align		4
.L_26:
        /*0094*/ 	.word	index@($_Z27EncSecondStageOverlapFilterPiii$_Z9FwdRotatePii)
        /*0098*/ 	.word	0x00000018


	//----- nvinfo : EIATTR_FRAME_SIZE
	.align		4
.L_27:
        /*009c*/ 	.byte	0x04, 0x11
        /*009e*/ 	.short	(.L_29 - .L_28)
	.align		4
.L_28:
        /*00a0*/ 	.word	index@($_Z27EncSecondStageOverlapFilterPiii$_Z8T2x2hEncPii)
        /*00a4*/ 	.word	0x00000018


	//----- nvinfo : EIATTR_FRAME_SIZE
	.align		4
.L_29:
        /*00a8*/ 	.byte	0x04, 0x11
        /*00aa*/ 	.short	(.L_31 - .L_30)
	.align		4
.L_30:
        /*00ac*/ 	.word	index@($_Z27EncSecondStageOverlapFilterPiii$_Z8FwdScalePii)
        /*00b0*/ 	.word	0x00000018


	//----- nvinfo : EIATTR_FRAME_SIZE
	.align		4
.L_31:
        /*00b4*/ 	.byte	0x04, 0x11
        /*00b6*/ 	.short	(.L_33 - .L_32)
	.align		4
.L_32:
        /*00b8*/ 	.word	index@($_Z27EncSecondStageOverlapFilterPiii$_Z7TOddOddPii)
        /*00bc*/ 	.word	0x00000018


	//----- nvinfo : EIATTR_FRAME_SIZE
	.align		4
.L_33:
        /*00c0*/ 	.byte	0x04, 0x11
        /*00c2*/ 	.short	(.L_35 - .L_34)
	.align		4
.L_34:
        /*00c4*/ 	.word	index@($_Z27EncSecondStageOverlapFilterPiii$_Z5T2x2HPii)
        /*00c8*/ 	.word	0x00000018


	//----- nvinfo : EIATTR_FRAME_SIZE
	.align		4
.L_35:
        /*00cc*/ 	.byte	0x04, 0x11
        /*00ce*/ 	.short	(.L_37 - .L_36)
	.align		4
.L_36:
        /*00d0*/ 	.word	index@($_Z27EncSecondStageOverlapFilterPiii$_Z4TOddPii)
        /*00d4*/ 	.word	0x00000018


	//----- nvinfo : EIATTR_FRAME_SIZE
	.align		4
.L_37:
        /*00d8*/ 	.byte	0x04, 0x11
        /*00da*/ 	.short	(.L_39 - .L_38)
	.align		4
.L_38:
        /*00dc*/ 	.word	index@($_Z27EncSecondStageOverlapFilterPiii$_Z10FwdTOddOddPii)
        /*00e0*/ 	.word	0x00000018


	//----- nvinfo : EIATTR_FRAME_SIZE
	.align		4
.L_39:
        /*00e4*/ 	.byte	0x04, 0x11
        /*00e6*/ 	.short	(.L_41 - .L_40)
	.align		4
.L_40:
        /*00e8*/ 	.word	index@(_Z27EncSecondStageOverlapFilterPiii)
        /*00ec*/ 	.word	0x00000018


	//----- nvinfo : EIATTR_REGCOUNT
	.align		4
.L_41:
        /*00f0*/ 	.byte	0x04, 0x2f
        /*00f2*/ 	.short	(.L_43 - .L_42)
	.align		4
.L_42:
        /*00f4*/ 	.word	index@(_Z26EncSecondStagePreFilteringPiii)
        /*00f8*/ 	.word	0x00000042


	//----- nvinfo : EIATTR_FRAME_SIZE
	.align		4
.L_43:
        /*00fc*/ 	.byte	0x04, 0x11
        /*00fe*/ 	.short	(.L_45 - .L_44)
	.align		4
.L_44:
        /*0100*/ 	.word	index@($_Z26EncSecondStagePreFilteringPiii$_Z9FwdRotatePii)
        /*0104*/ 	.word	0x00000018


	//----- nvinfo : EIATTR_FRAME_SIZE
	.align		4
.L_45:
        /*0108*/ 	.byte	0x04, 0x11
        /*010a*/ 	.short	(.L_47 - .L_46)
	.align		4
.L_46:
        /*010c*/ 	.word	index@($_Z26EncSecondStagePreFilteringPiii$_Z8T2x2hEncPii)
        /*0110*/ 	.word	0x00000018


	//----- nvinfo : EIATTR_FRAME_SIZE
	.align		4
.L_47:
        /*0114*/ 	.byte	0x04, 0x11
        /*0116*/ 	.short	(.L_49 - .L_48)
	.align		4
.L_48:
        /*0118*/ 	.word	index@($_Z26EncSecondStagePreFilteringPiii$_Z8FwdScalePii)
        /*011c*/ 	.word	0x00000018


	//----- nvinfo : EIATTR_FRAME_SIZE
	.align		4
.L_49:
        /*0120*/ 	.byte	0x04, 0x11
        /*0122*/ 	.short	(.L_51 - .L_50)
	.align		4
.L_50:
        /*0124*/ 	.word	index@($_Z26EncSecondStagePreFilteringPiii$_Z7TOddOddPii)
        /*0128*/ 	.word	0x00000018


	//----- nvinfo : EIATTR_FRAME_SIZE
	.align		4
.L_51:
        /*012c*/ 	.byte	0x04, 0x11
        /*012e*/ 	.short	(.L_53 - .L_52)
	.align		4
.L_52:
        /*0130*/ 	.word	index@($_Z26EncSecondStagePreFilteringPiii$_Z5T2x2HPii)
        /*0134*/ 	.word	0x00000018


	//----- nvinfo : EIATTR_FRAME_SIZE
	.align		4
.L_53:
        /*0138*/ 	.byte	0x04, 0x11
        /*013a*/ 	.short	(.L_55 - .L_54)
	.align		4
.L_54:
        /*013c*/ 	.word	index@($_Z26EncSecondStagePreFilteringPiii$_Z4TOddPii)
        /*0140*/ 	.word	0x00000018


	//----- nvinfo : EIATTR_FRAME_SIZE
	.align		4
.L_55:
        /*0144*/ 	.byte	0x04, 0x11
        /*0146*/ 	.short	(.L_57 - .L_56)
	.align		4
.L_56:
        /*0148*/ 	.word	index@($_Z26EncSecondStagePreFilteringPiii$_Z10FwdTOddOddPii)
        /*014c*/ 	.word	0x00000018


	//----- nvinfo : EIATTR_FRAME_SIZE
	.align		4
.L_57:
        /*0150*/ 	.byte	0x04, 0x11
        /*0152*/ 	.short	(.L_59 - .L_58)
	.align		4
.L_58:
        /*0154*/ 	.word	index@(_Z26EncSecondStagePreFilteringPiii)
        /*0158*/ 	.word	0x00000018


	//----- nvinfo : EIATTR_MIN_STACK_SIZE
	.align		4
.L_59:
        /*015c*/ 	.byte	0x04, 0x12
        /*015e*/ 	.short	(.L_61 - .L_60)
	.align		4
.L_60:
        /*0160*/ 	.word	index@(_Z26EncSecondStagePreFilteringPiii)
        /*0164*/ 	.word	0x00000018


	//----- nvinfo : EIATTR_MIN_STACK_SIZE
	.align		4
.L_61:
        /*0168*/ 	.byte	0x04, 0x12
        /*016a*/ 	.short	(.L_63 - .L_62)
	.align		4
.L_62:
        /*016c*/ 	.word	index@(_Z27EncSecondStageOverlapFilterPiii)
        /*0170*/ 	.word	0x00000018


	//----- nvinfo : EIATTR_MIN_STACK_SIZE
	.align		4
.L_63:
        /*0174*/ 	.byte	0x04, 0x12
        /*0176*/ 	.short	(.L_65 - .L_64)
	.align		4
.L_64:
        /*0178*/ 	.word	index@(_Z25EncFirstStagePreFilteringPiii)
        /*017c*/ 	.word	0x00000018


	//----- nvinfo : EIATTR_MIN_STACK_SIZE
	.align		4
.L_65:
        /*0180*/ 	.byte	0x04, 0x12
        /*0182*/ 	.short	(.L_67 - .L_66)
	.align		4
.L_66:
        /*0184*/ 	.word	index@(_Z26EncFirstStageOverlapFilterPiii)
        /*0188*/ 	.word	0x00000000
.L_67:


//--------------------- .nv.compat                --------------------------
	.section	.nv.compat,"",@"SHT_CUDA_COMPAT_INFO"
	.align	4
        /*0000*/ 	.byte	0x02, 0x09, 0x00, 0x00, 0x02, 0x02, 0x01, 0x00, 0x02, 0x05, 0x05, 0x00, 0x03, 0x07, 0x01, 0x01
        /*0010*/ 	.byte	0x02, 0x03, 0x00, 0x00, 0x02, 0x06, 0x01, 0x00, 0x04, 0x0b, 0x08, 0x00, 0x09, 0x00, 0x00, 0x00
        /*0020*/ 	.byte	0x00, 0x00, 0x00, 0x00


//--------------------- .nv.info._Z26EncSecondStagePreFilteringPiii --------------------------
	.section	.nv.info._Z26EncSecondStagePreFilteringPiii,"",@"SHT_CUDA_INFO"
	.sectionflags	@""
	.align	4


	//----- nvinfo : EIATTR_CUDA_API_VERSION
	.align		4
        /*0000*/ 	.byte	0x04, 0x37
        /*0002*/ 	.short	(.L_69 - .L_68)
.L_68:
        /*0004*/ 	.word	0x00000082


	//----- nvinfo : EIATTR_KPARAM_INFO
	.align		4
.L_69:
        /*0008*/ 	.byte	0x04, 0x17
        /*000a*/ 	.short	(.L_71 - .L_70)
.L_70:
        /*000c*/ 	.word	0x00000000
        /*0010*/ 	.short	0x0002
        /*0012*/ 	.short	0x000c
        /*0014*/ 	.byte	0x00, 0xf0, 0x11, 0x00


	//----- nvinfo : EIATTR_KPARAM_INFO
	.align		4
.L_71:
        /*0018*/ 	.byte	0x04, 0x17
        /*001a*/ 	.short	(.L_73 - .L_72)
.L_72:
        /*001c*/ 	.word	0x00000000
        /*0020*/ 	.short	0x0001
        /*0022*/ 	.short	0x0008
        /*0024*/ 	.byte	0x00, 0xf0, 0x11, 0x00


	//----- nvinfo : EIATTR_KPARAM_INFO
	.align		4
.L_73:
        /*0028*/ 	.byte	0x04, 0x17
        /*002a*/ 	.short	(.L_75 - .L_74)
.L_74:
        /*002c*/ 	.word	0x00000000
        /*0030*/ 	.short	0x0000
        /*0032*/ 	.short	0x0000
        /*0034*/ 	.byte	0x00, 0xf5, 0x21, 0x00


	//----- nvinfo : EIATTR_SPARSE_MMA_MASK
	.align		4
.L_75:
        /*0038*/ 	.byte	0x03, 0x50
        /*003a*/ 	.short	0x0000


	//----- nvinfo : EIATTR_MAXREG_COUNT
	.align		4
        /*003c*/ 	.byte	0x03, 0x1b
        /*003e*/ 	.short	0x00ff


	//----- nvinfo : EIATTR_MERCURY_ISA_VERSION
	.align		4
        /*0040*/ 	.byte	0x03, 0x5f
        /*0042*/ 	.short	0x0101


	//----- nvinfo : EIATTR_VRC_CTA_INIT_COUNT
	.align		4
        /*0044*/ 	.byte	0x02, 0x4a
	.zero		1
	.zero		1


	//----- nvinfo : EIATTR_EXIT_INSTR_OFFSETS
	.align		4
        /*0048*/ 	.byte	0x04, 0x1c
        /*004a*/ 	.short	(.L_77 - .L_76)


	//   ....[0]....
.L_76:
        /*004c*/ 	.word	0x00000dc0


	//----- nvinfo : EIATTR_CRS_STACK_SIZE
	.align		4
.L_77:
        /*0050*/ 	.byte	0x04, 0x1e
        /*0052*/ 	.short	(.L_79 - .L_78)
.L_78:
        /*0054*/ 	.word	0x00000000


	//----- nvinfo : EIATTR_CBANK_PARAM_SIZE
	.align		4
.L_79:
        /*0058*/ 	.byte	0x03, 0x19
        /*005a*/ 	.short	0x0010


	//----- nvinfo : EIATTR_PARAM_CBANK
	.align		4
        /*005c*/ 	.byte	0x04, 0x0a
        /*005e*/ 	.short	(.L_81 - .L_80)
	.align		4
.L_80:
        /*0060*/ 	.word	index@(.nv.constant0._Z26EncSecondStagePreFilteringPiii)
        /*0064*/ 	.short	0x0380
        /*0066*/ 	.short	0x0010


	//----- nvinfo : EIATTR_SW_WAR
	.align		4
.L_81:
        /*0068*/ 	.byte	0x04, 0x36
        /*006a*/ 	.short	(.L_83 - .L_82)
.L_82:
        /*006c*/ 	.word	0x00000008
.L_83:


//--------------------- .nv.info._Z27EncSecondStageOverlapFilterPiii --------------------------
	.section	.nv.info._Z27EncSecondStageOverlapFilterPiii,"",@"SHT_CUDA_INFO"
	.sectionflags	@""
	.align	4


	//----- nvinfo : EIATTR_CUDA_API_VERSION
	.align		4
        /*0000*/ 	.byte	0x04, 0x37
        /*0002*/ 	.short	(.L_85 - .L_84)
.L_84:
        /*0004*/ 	.word	0x00000082


	//----- nvinfo : EIATTR_KPARAM_INFO
	.align		4
.L_85:
        /*0008*/ 	.byte	0x04, 0x17
        /*000a*/ 	.short	(.L_87 - .L_86)
.L_86:
        /*000c*/ 	.word	0x00000000
        /*0010*/ 	.short	0x0002
        /*0012*/ 	.short	0x000c
        /*0014*/ 	.byte	0x00, 0xf0, 0x11, 0x00


	//----- nvinfo : EIATTR_KPARAM_INFO
	.align		4
.L_87:
        /*0018*/ 	.byte	0x04, 0x17
        /*001a*/ 	.short	(.L_89 - .L_88)
.L_88:
        /*001c*/ 	.word	0x00000000
        /*0020*/ 	.short	0x0001
        /*0022*/ 	.short	0x0008
        /*0024*/ 	.byte	0x00, 0xf0, 0x11, 0x00


	//----- nvinfo : EIATTR_KPARAM_INFO
	.align		4
.L_89:
        /*0028*/ 	.byte	0x04, 0x17
        /*002a*/ 	.short	(.L_91 - .L_90)
.L_90:
        /*002c*/ 	.word	0x00000000
        /*0030*/ 	.short	0x0000
        /*0032*/ 	.short	0x0000
        /*0034*/ 	.byte	0x00, 0xf5, 0x21, 0x00


	//----- nvinfo : EIATTR_SPARSE_MMA_MASK
	.align		4
.L_91:
        /*0038*/ 	.byte	0x03, 0x50
        /*003a*/ 	.short	0x0000


	//----- nvinfo : EIATTR_MAXREG_COUNT
	.align		4
        /*003c*/ 	.byte	0x03, 0x1b
        /*003e*/ 	.short	0x00ff


	//----- nvinfo : EIATTR_MERCURY_ISA_VERSION
	.align		4
        /*0040*/ 	.byte	0x03, 0x5f
        /*0042*/ 	.short	0x0101


	//----- nvinfo : EIATTR_VRC_CTA_INIT_COUNT
	.align		4
        /*0044*/ 	.byte	0x02, 0x4a
	.zero		1
	.zero		1


	//----- nvinfo : EIATTR_EXIT_INSTR_OFFSETS
	.align		4
        /*0048*/ 	.byte	0x04, 0x1c
        /*004a*/ 	.short	(.L_93 - .L_92)


	//   ....[0]....
.L_92:
        /*004c*/ 	.word	0x000023e0


	//   ....[1]....
        /*0050*/ 	.word	0x00003420


	//   ....[2]....
        /*0054*/ 	.word	0x00004710


	//----- nvinfo : EIATTR_CRS_STACK_SIZE
	.align		4
.L_93:
        /*0058*/ 	.byte	0x04, 0x1e
        /*005a*/ 	.short	(.L_95 - .L_94)
.L_94:
        /*005c*/ 	.word	0x00000000


	//----- nvinfo : EIATTR_CBANK_PARAM_SIZE
	.align		4
.L_95:
        /*0060*/ 	.byte	0x03, 0x19
        /*0062*/ 	.short	0x0010


	//----- nvinfo : EIATTR_PARAM_CBANK
	.align		4
        /*0064*/ 	.byte	0x04, 0x0a
        /*0066*/ 	.short	(.L_97 - .L_96)
	.align		4
.L_96:
        /*0068*/ 	.word	index@(.nv.constant0._Z27EncSecondStageOverlapFilterPiii)
        /*006c*/ 	.short	0x0380
        /*006e*/ 	.short	0x0010


	//----- nvinfo : EIATTR_SW_WAR
	.align		4
.L_97:
        /*0070*/ 	.byte	0x04, 0x36
        /*0072*/ 	.short	(.L_99 - .L_98)
.L_98:
        /*0074*/ 	.word	0x00000008
.L_99:


//--------------------- .nv.info._Z25EncFirstStagePreFilteringPiii --------------------------
	.section	.nv.info._Z25EncFirstStagePreFilteringPiii,"",@"SHT_CUDA_INFO"
	.sectionflags	@""
	.align	4


	//----- nvinfo : EIATTR_CUDA_API_VERSION
	.align		4
        /*0000*/ 	.byte	0x04, 0x37
        /*0002*/ 	.short	(.L_101 - .L_100)
.L_100:
        /*0004*/ 	.word	0x00000082


	//----- nvinfo : EIATTR_KPARAM_INFO
	.align		4
.L_101:
        /*0008*/ 	.byte	0x04, 0x17
        /*000a*/ 	.short	(.L_103 - .L_102)
.L_102:
        /*000c*/ 	.word	0x00000000
        /*0010*/ 	.short	0x0002
        /*0012*/ 	.short	0x000c
        /*0014*/ 	.byte	0x00, 0xf0, 0x11, 0x00


	//----- nvinfo : EIATTR_KPARAM_INFO
	.align		4
.L_103:
        /*0018*/ 	.byte	0x04, 0x17
        /*001a*/ 	.short	(.L_105 - .L_104)
.L_104:
        /*001c*/ 	.word	0x00000000
        /*0020*/ 	.short	0x0001
        /*0022*/ 	.short	0x0008
        /*0024*/ 	.byte	0x00, 0xf0, 0x11, 0x00


	//----- nvinfo : EIATTR_KPARAM_INFO
	.align		4
.L_105:
        /*0028*/ 	.byte	0x04, 0x17
        /*002a*/ 	.short	(.L_107 - .L_106)
.L_106:
        /*002c*/ 	.word	0x00000000
        /*0030*/ 	.short	0x0000
        /*0032*/ 	.short	0x0000
        /*0034*/ 	.byte	0x00, 0xf5, 0x21, 0x00


	//----- nvinfo : EIATTR_SPARSE_MMA_MASK
	.align		4
.L_107:
        /*0038*/ 	.byte	0x03, 0x50
        /*003a*/ 	.short	0x0000


	//----- nvinfo : EIATTR_MAXREG_COUNT
	.align		4
        /*003c*/ 	.byte	0x03, 0x1b
        /*003e*/ 	.short	0x00ff


	//----- nvinfo : EIATTR_MERCURY_ISA_VERSION
	.align		4
        /*0040*/ 	.byte	0x03, 0x5f
        /*0042*/ 	.short	0x0101


	//----- nvinfo : EIATTR_VRC_CTA_INIT_COUNT
	.align		4
        /*0044*/ 	.byte	0x02, 0x4a
	.zero		1
	.zero		1


	//----- nvinfo : EIATTR_EXIT_INSTR_OFFSETS
	.align		4
        /*0048*/ 	.byte	0x04, 0x1c
        /*004a*/ 	.short	(.L_109 - .L_108)


	//   ....[0]....
.L_108:
        /*004c*/ 	.word	0x000009d0


	//----- nvinfo : EIATTR_CRS_STACK_SIZE
	.align		4
.L_109:
        /*0050*/ 	.byte	0x04, 0x1e
        /*0052*/ 	.short	(.L_111 - .L_110)
.L_110:
        /*0054*/ 	.word	0x00000000


	//----- nvinfo : EIATTR_CBANK_PARAM_SIZE
	.align		4
.L_111:
        /*0058*/ 	.byte	0x03, 0x19
        /*005a*/ 	.short	0x0010


	//----- nvinfo : EIATTR_PARAM_CBANK
	.align		4
        /*005c*/ 	.byte	0x04, 0x0a
        /*005e*/ 	.short	(.L_113 - .L_112)
	.align		4
.L_112:
        /*0060*/ 	.word	index@(.nv.constant0._Z25EncFirstStagePreFilteringPiii)
        /*0064*/ 	.short	0x0380
        /*0066*/ 	.short	0x0010


	//----- nvinfo : EIATTR_SW_WAR
	.align		4
.L_113:
        /*0068*/ 	.byte	0x04, 0x36
        /*006a*/ 	.short	(.L_115 - .L_114)
.L_114:
        /*006c*/ 	.word	0x00000008
.L_115:


//--------------------- .nv.info._Z26EncFirstStageOverlapFilterPiii --------------------------
	.section	.nv.info._Z26EncFirstStageOverlapFilterPiii,"",@"SHT_CUDA_INFO"
	.sectionflags	@""
	.align	4


	//----- nvinfo : EIATTR_CUDA_API_VERSION
	.align		4
        /*0000*/ 	.byte	0x04, 0x37
        /*0002*/ 	.short	(.L_117 - .L_116)
.L_116:
        /*0004*/ 	.word	0x00000082


	//----- nvinfo : EIATTR_KPARAM_INFO
	.align		4
.L_117:
        /*0008*/ 	.byte	0x04, 0x17
        /*000a*/ 	.short	(.L_119 - .L_118)
.L_118:
        /*000c*/ 	.word	0x00000000
        /*0010*/ 	.short	0x0002
        /*0012*/ 	.short	0x000c
        /*0014*/ 	.byte	0x00, 0xf0, 0x11, 0x00


	//----- nvinfo : EIATTR_KPARAM_INFO
	.align		4
.L_119:
        /*0018*/ 	.byte	0x04, 0x17
        /*001a*/ 	.short	(.L_121 - .L_120)
.L_120:
        /*001c*/ 	.word	0x00000000
        /*0020*/ 	.short	0x0001
        /*0022*/ 	.short	0x0008
        /*0024*/ 	.byte	0x00, 0xf0, 0x11, 0x00


	//----- nvinfo : EIATTR_KPARAM_INFO
	.align		4
.L_121:
        /*0028*/ 	.byte	0x04, 0x17
        /*002a*/ 	.short	(.L_123 - .L_122)
.L_122:
        /*002c*/ 	.word	0x00000000
        /*0030*/ 	.short	0x0000
        /*0032*/ 	.short	0x0000
        /*0034*/ 	.byte	0x00, 0xf5, 0x21, 0x00


	//----- nvinfo : EIATTR_SPARSE_MMA_MASK
	.align		4
.L_123:
        /*0038*/ 	.byte	0x03, 0x50
        /*003a*/ 	.short	0x0000


	//----- nvinfo : EIATTR_MAXREG_COUNT
	.align		4
        /*003c*/ 	.byte	0x03, 0x1b
        /*003e*/ 	.short	0x00ff


	//----- nvinfo : EIATTR_MERCURY_ISA_VERSION
	.align		4
        /*0040*/ 	.byte	0x03, 0x5f
        /*0042*/ 	.short	0x0101


	//----- nvinfo : EIATTR_VRC_CTA_INIT_COUNT
	.align		4
        /*0044*/ 	.byte	0x02, 0x4a
	.zero		1
	.zero		1


	//----- nvinfo : EIATTR_EXIT_INSTR_OFFSETS
	.align		4
        /*0048*/ 	.byte	0x04, 0x1c
        /*004a*/ 	.short	(.L_125 - .L_124)


	//   ....[0]....
.L_124:
        /*004c*/ 	.word	0x00002040


	//   ....[1]....
        /*0050*/ 	.word	0x00003030


	//----- nvinfo : EIATTR_CBANK_PARAM_SIZE
	.align		4
.L_125:
        /*0054*/ 	.byte	0x03, 0x19
        /*0056*/ 	.short	0x0010


	//----- nvinfo : EIATTR_PARAM_CBANK
	.align		4
        /*0058*/ 	.byte	0x04, 0x0a
        /*005a*/ 	.short	(.L_127 - .L_126)
	.align		4
.L_126:
        /*005c*/ 	.word	index@(.nv.constant0._Z26EncFirstStageOverlapFilterPiii)
        /*0060*/ 	.short	0x0380
        /*0062*/ 	.short	0x0010


	//----- nvinfo : EIATTR_SW_WAR
	.align		4
.L_127:
        /*0064*/ 	.byte	0x04, 0x36
        /*0066*/ 	.short	(.L_129 - .L_128)
.L_128:
        /*0068*/ 	.word	0x00000008
.L_129:


//--------------------- .nv.callgraph             --------------------------
	.section	.nv.callgraph,"",@"SHT_CUDA_CALLGRAPH"
	.align	4
	.sectionentsize	8
	.align		4
        /*0000*/ 	.word	0x00000000
	.align		4
        /*0004*/ 	.word	0xffffffff
	.align		4
        /*0008*/ 	.word	0x00000000
	.align		4
        /*000c*/ 	.word	0xfffffffe
	.align		4
        /*0010*/ 	.word	0x00000000
	.align		4
        /*0014*/ 	.word	0xfffffffd
	.align		4
        /*0018*/ 	.word	0x00000000
	.align		4
        /*001c*/ 	.word	0xfffffffc


//--------------------- .nv.constant4             --------------------------
	.section	.nv.constant4,"a",@progbits
	.align	8
	.align		8
.nv.constant4:
        /*0000*/ 	.dword	pointerFunct_FCT
	.align		8
        /*0008*/ 	.dword	pointerFunct


//--------------------- .nv.constant2._Z26EncSecondStagePreFilteringPiii --------------------------
	.section	.nv.constant2._Z26EncSecondStagePreFilteringPiii,"a",@progbits
	.sectionflags	@""
	.align	4
.nv.constant2._Z26EncSecondStagePreFilteringPiii:
        /*0000*/ 	.byte	0x01, 0x00, 0x00, 0x00, 0x00, 0x00, 0x00, 0x00, 0x60, 0x12, 0x00, 0x00, 0x00, 0x00, 0x00, 0x00
        /*0010*/ 	.byte	0xf0, 0x0f, 0x00, 0x00, 0x00, 0x00, 0x00, 0x00, 0xe0, 0x13, 0x00, 0x00, 0x00, 0x00, 0x00, 0x00
        /*0020*/ 	.byte	0x70, 0x17, 0x00, 0x00, 0x00, 0x00, 0x00, 0x00, 0x00, 0x16, 0x00, 0x00, 0x00, 0x00, 0x00, 0x00
        /*0030*/ 	.byte	0x20, 0x19, 0x00, 0x00, 0x00, 0x00, 0x00, 0x00, 0xd0, 0x0d, 0x00, 0x00, 0x00, 0x00, 0x00, 0x00


//--------------------- .nv.constant2._Z27EncSecondStageOverlapFilterPiii --------------------------
	.section	.nv.constant2._Z27EncSecondStageOverlapFilterPiii,"a",@progbits
	.sectionflags	@""
	.align	4
.nv.constant2._Z27EncSecondStageOverlapFilterPiii:
        /*0000*/ 	.byte	0x01, 0x00, 0x00, 0x00, 0x00, 0x00, 0x00, 0x00, 0xb0, 0x4b, 0x00, 0x00, 0x00, 0x00, 0x00, 0x00
        /*0010*/ 	.byte	0x40, 0x49, 0x00, 0x00, 0x00, 0x00, 0x00, 0x00, 0x30, 0x4d, 0x00, 0x00, 0x00, 0x00, 0x00, 0x00
        /*0020*/ 	.byte	0xc0, 0x50, 0x00, 0x00, 0x00, 0x00, 0x00, 0x00, 0x50, 0x4f, 0x00, 0x00, 0x00, 0x00, 0x00, 0x00
        /*0030*/ 	.byte	0x70, 0x52, 0x00, 0x00, 0x00, 0x00, 0x00, 0x00, 0x20, 0x47, 0x00, 0x00, 0x00, 0x00, 0x00, 0x00


//--------------------- .nv.constant2._Z25EncFirstStagePreFilteringPiii --------------------------
	.section	.nv.constant2._Z25EncFirstStagePreFilteringPiii,"a",@progbits
	.sectionflags	@""
	.align	4
.nv.constant2._Z25EncFirstStagePreFilteringPiii:
        /*0000*/ 	.byte	0x01, 0x00, 0x00, 0x00, 0x00, 0x00, 0x00, 0x00, 0x70, 0x0e, 0x00, 0x00, 0x00, 0x00, 0x00, 0x00
        /*0010*/ 	.byte	0x00, 0x0c, 0x00, 0x00, 0x00, 0x00, 0x00, 0x00, 0xf0, 0x0f, 0x00, 0x00, 0x00, 0x00, 0x00, 0x00
        /*0020*/ 	.byte	0x80, 0x13, 0x00, 0x00, 0x00, 0x00, 0x00, 0x00, 0x10, 0x12, 0x00, 0x00, 0x00, 0x00, 0x00, 0x00
        /*0030*/ 	.byte	0x30, 0x15, 0x00, 0x00, 0x00, 0x00, 0x00, 0x00, 0xe0, 0x09, 0x00, 0x00, 0x00, 0x00, 0x00, 0x00


//--------------------- .text._Z26EncSecondStagePreFilteringPiii --------------------------
	.section	.text._Z26EncSecondStagePreFilteringPiii,"ax",@progbits
	.align	128
        .global         _Z26EncSecondStagePreFilteringPiii
        .type           _Z26EncSecondStagePreFilteringPiii,@function
        .size           _Z26EncSecondStagePreFilteringPiii,(.L_x_13 - _Z26EncSecondStagePreFilteringPiii)
        .other          _Z26EncSecondStagePreFilteringPiii,@"STO_CUDA_ENTRY STV_DEFAULT"
_Z26EncSecondStagePreFilteringPiii:
.text._Z26EncSecondStagePreFilteringPiii:
[----:B------:R-:W0:Y:S08]  /*0000*/  LDC R1, c[0x0][0x37c] ;  /* 0x0000df00ff017b82 */ /* 0x000e300000000800 */
[----:B------:R-:W-:Y:S01]  /*0010*/  S2UR UR4, SR_CTAID.X ;  /* 0x00000000000479c3 */ /* 0x000fe20000002500 */
[----:B------:R-:W1:Y:S01]  /*0020*/  LDCU UR42, c[0x0][0x38c] ;  /* 0x00007180ff2a77ac */ /* 0x000e620008000800 */
[----:B0-----:R-:W-:Y:S01]  /*0030*/  VIADD R1, R1, 0xfffffff0 ;  /* 0xfffffff001017836 */ /* 0x001fe20000000000 */
[----:B------:R-:W0:Y:S05]  /*0040*/  LDCU.64 UR40, c[0x0][0x380] ;  /* 0x00007000ff2877ac */ /* 0x000e2a0008000a00 */
[----:B------:R-:W1:Y:S01]  /*0050*/  S2UR UR5, SR_CTAID.Y ;  /* 0x00000000000579c3 */ /* 0x000e620000002600 */
[----:B------:R-:W2:Y:S07]  /*0060*/  LDCU.64 UR36, c[0x0][0x358] ;  /* 0x00006b00ff2477ac */ /* 0x000eae0008000a00 */
[----:B------:R-:W2:Y:S01]  /*0070*/  LDC.64 R2, c[0x4][RZ] ;  /* 0x01000000ff027b82 */ /* 0x000ea20000000a00 */
[----:B-1----:R-:W-:-:S04]  /*0080*/  UIMAD UR4, UR4, UR42, UR5 ;  /* 0x0000002a040472a4 */ /* 0x002fc8000f8e0205 */
[----:B------:R-:W-:-:S04]  /*0090*/  USHF.L.U32 UR4, UR4, 0x4, URZ ;  /* 0x0000000404047899 */ /* 0x000fc800080006ff */
[----:B------:R-:W-:Y:S01]  /*00a0*/  ULEA UR5, UR42, UR4, 0x3 ;  /* 0x000000042a057291 */ /* 0x000fe2000f8e18ff */
[----:B--2---:R-:W2:Y:S01]  /*00b0*/  LDG.E R0, desc[UR36][R2.64] ;  /* 0x0000002402007981 */ /* 0x004ea2000c1e1900 */
[----:B0-----:R-:W-:Y:S02]  /*00c0*/  UIMAD.WIDE UR44, UR4, 0x4, UR40 ;  /* 0x00000004042c78a5 */ /* 0x001fe4000f8e0228 */
[----:B------:R-:W-:-:S04]  /*00d0*/  ULEA UR38, UR42, UR5, 0x2 ;  /* 0x000000052a267291 */ /* 0x000fc8000f8e10ff */
[----:B------:R-:W-:Y:S01]  /*00e0*/  UIMAD.WIDE UR38, UR38, 0x4, UR40 ;  /* 0x00000004262678a5 */ /* 0x000fe2000f8e0228 */
[----:B------:R-:W-:Y:S01]  /*00f0*/  IMAD.U32 R4, RZ, RZ, UR44 ;  /* 0x0000002cff047e24 */ /* 0x000fe2000f8e00ff */
[----:B------:R-:W-:Y:S01]  /*0100*/  MOV R5, UR45 ;  /* 0x0000002d00057c02 */ /* 0x000fe20008000f00 */
[----:B------:R-:W-:Y:S02]  /*0110*/  IMAD.U32 R14, RZ, RZ, UR44 ;  /* 0x0000002cff0e7e24 */ /* 0x000fe4000f8e00ff */
[----:B------:R-:W-:Y:S01]  /*0120*/  IMAD.U32 R15, RZ, RZ, UR45 ;  /* 0x0000002dff0f7e24 */ /* 0x000fe2000f8e00ff */
[----:B------:R-:W-:Y:S01]  /*0130*/  MOV R16, UR38 ;  /* 0x0000002600107c02 */ /* 0x000fe20008000f00 */
[----:B------:R-:W-:Y:S01]  /*0140*/  IMAD.U32 R17, RZ, RZ, UR39 ;  /* 0x00000027ff117e24 */ /* 0x000fe2000f8e00ff */
[----:B------:R-:W-:Y:S01]  /*0150*/  MOV R19, UR39 ;  /* 0x0000002700137c02 */ /* 0x000fe20008000f00 */
[----:B------:R-:W-:Y:S01]  /*0160*/  IMAD.U32 R18, RZ, RZ, UR38 ;  /* 0x00000026ff127e24 */ /* 0x000fe2000f8e00ff */
[----:B------:R-:W3:Y:S04]  /*0170*/  LDG.E R8, desc[UR36][R4.64] ;  /* 0x0000002404087981 */ /* 0x000ee8000c1e1900 */
[----:B------:R0:W3:Y:S01]  /*0180*/  LDG.E R9, desc[UR36][R14.64+0x30] ;  /* 0x000030240e097981 */ /* 0x0000e2000c1e1900 */
[----:B------:R-:W-:-:S03]  /*0190*/  ULEA UR42, UR42, UR4, 0x2 ;  /* 0x000000042a2a7291 */ /* 0x000fc6000f8e10ff */
[----:B------:R-:W3:Y:S04]  /*01a0*/  LDG.E R10, desc[UR36][R16.64] ;  /* 0x00000024100a7981 */ /* 0x000ee8000c1e1900 */
[----:B------:R-:W3:Y:S01]  /*01b0*/  LDG.E R11, desc[UR36][R18.64+0x30] ;  /* 0x00003024120b7981 */ /* 0x000ee2000c1e1900 */
[----:B------:R-:W-:Y:S01]  /*01c0*/  UIMAD.WIDE UR42, UR42, 0x4, UR40 ;  /* 0x000000042a2a78a5 */ /* 0x000fe2000f8e0228 */
[----:B------:R-:W-:Y:S01]  /*01d0*/  MOV R12, UR44 ;  /* 0x0000002c000c7c02 */ /* 0x000fe20008000f00 */
[----:B------:R-:W-:Y:S01]  /*01e0*/  IMAD.U32 R13, RZ, RZ, UR45 ;  /* 0x0000002dff0d7e24 */ /* 0x000fe2000f8e00ff */
[----:B------:R-:W-:Y:S01]  /*01f0*/  UIMAD.WIDE UR40, UR5, 0x4, UR40 ;  /* 0x00000004052878a5 */ /* 0x000fe2000f8e0228 */
[----:B0-----:R-:W-:Y:S01]  /*0200*/  IMAD.U32 R14, RZ, RZ, UR38 ;  /* 0x00000026ff0e7e24 */ /* 0x001fe2000f8e00ff */
[----:B------:R-:W-:Y:S01]  /*0210*/  MOV R15, UR39 ;  /* 0x00000027000f7c02 */ /* 0x000fe20008000f00 */
[----:B------:R-:W-:Y:S01]  /*0220*/  IMAD.U32 R27, RZ, RZ, UR43 ;  /* 0x0000002bff1b7e24 */ /* 0x000fe2000f8e00ff */
[----:B------:R0:W5:Y:S01]  /*0230*/  LDG.E R25, desc[UR36][R12.64+0x20] ;  /* 0x000020240c197981 */ /* 0x000162000c1e1900 */
[----:B------:R-:W-:Y:S01]  /*0240*/  MOV R26, UR42 ;  /* 0x0000002a001a7c02 */ /* 0x000fe20008000f00 */
[----:B------:R-:W-:Y:S01]  /*0250*/  IMAD.U32 R22, RZ, RZ, UR42 ;  /* 0x0000002aff167e24 */ /* 0x000fe2000f8e00ff */
[----:B------:R-:W-:Y:S01]  /*0260*/  MOV R33, UR43 ;  /* 0x0000002b00217c02 */ /* 0x000fe20008000f00 */
[----:B------:R-:W-:Y:S01]  /*0270*/  IMAD.U32 R23, RZ, RZ, UR43 ;  /* 0x0000002bff177e24 */ /* 0x000fe2000f8e00ff */
[----:B------:R-:W-:Y:S01]  /*0280*/  MOV R37, UR41 ;  /* 0x0000002900257c02 */ /* 0x000fe20008000f00 */
[----:B------:R-:W-:Y:S01]  /*0290*/  IMAD.U32 R32, RZ, RZ, UR42 ;  /* 0x0000002aff207e24 */ /* 0x000fe2000f8e00ff */
[----:B------:R-:W5:Y:S01]  /*02a0*/  LDG.E R29, desc[UR36][R26.64+0x20] ;  /* 0x000020241a1d7981 */ /* 0x000f62000c1e1900 */
[----:B------:R-:W-:-:S02]  /*02b0*/  IMAD.U32 R34, RZ, RZ, UR40 ;  /* 0x00000028ff227e24 */ /* 0x000fc4000f8e00ff */
[----:B------:R-:W-:Y:S01]  /*02c0*/  IMAD.U32 R35, RZ, RZ, UR41 ;  /* 0x00000029ff237e24 */ /* 0x000fe2000f8e00ff */
[----:B0-----:R-:W-:Y:S01]  /*02d0*/  MOV R12, UR38 ;  /* 0x00000026000c7c02 */ /* 0x001fe20008000f00 */
[----:B------:R-:W-:Y:S01]  /*02e0*/  IMAD.U32 R36, RZ, RZ, UR40 ;  /* 0x00000028ff247e24 */ /* 0x000fe2000f8e00ff */
[----:B------:R-:W5:Y:S01]  /*02f0*/  LDG.E R28, desc[UR36][R22.64+0x10] ;  /* 0x00001024161c7981 */ /* 0x000f62000c1e1900 */
[----:B------:R-:W-:Y:S01]  /*0300*/  IMAD.U32 R13, RZ, RZ, UR39 ;  /* 0x00000027ff0d7e24 */ /* 0x000fe2000f8e00ff */
[----:B------:R-:W-:Y:S01]  /*0310*/  R2UR UR48, R1 ;  /* 0x00000000013072ca */ /* 0x000fe200000e0000 */
[----:B------:R-:W-:Y:S01]  /*0320*/  IMAD.U32 R6, RZ, RZ, UR44 ;  /* 0x0000002cff067e24 */ /* 0x000fe2000f8e00ff */
[----:B------:R-:W5:Y:S01]  /*0330*/  LDG.E R17, desc[UR36][R32.64+0x30] ;  /* 0x0000302420117981 */ /* 0x000f62000c1e1900 */
[----:B------:R-:W-:-:S03]  /*0340*/  IMAD.U32 R7, RZ, RZ, UR45 ;  /* 0x0000002dff077e24 */ /* 0x000fc6000f8e00ff */
[----:B------:R-:W5:Y:S04]  /*0350*/  LDG.E R18, desc[UR36][R34.64] ;  /* 0x0000002422127981 */ /* 0x000f68000c1e1900 */
[----:B------:R-:W5:Y:S04]  /*0360*/  LDG.E R31, desc[UR36][R36.64+0x20] ;  /* 0x00002024241f7981 */ /* 0x000f68000c1e1900 */
[----:B------:R-:W5:Y:S04]  /*0370*/  LDG.E R26, desc[UR36][R12.64+0x10] ;  /* 0x000010240c1a7981 */ /* 0x000f68000c1e1900 */
[----:B------:R-:W5:Y:S01]  /*0380*/  LDG.E R27, desc[UR36][R14.64+0x20] ;  /* 0x000020240e1b7981 */ /* 0x000f62000c1e1900 */
[----:B------:R-:W0:Y:S01]  /*0390*/  LDCU UR4, c[0x0][0x2f8] ;  /* 0x00005f00ff0477ac */ /* 0x000e220008000800 */
[----:B------:R-:W1:Y:S02]  /*03a0*/  LDCU UR5, c[0x0][0x2fc] ;  /* 0x00005f80ff0577ac */ /* 0x000e640008000800 */
[----:B------:R4:W5:Y:S01]  /*03b0*/  LDG.E R24, desc[UR36][R6.64+0x10] ;  /* 0x0000102406187981 */ /* 0x000962000c1e1900 */
[----:B------:R-:W-:Y:S01]  /*03c0*/  IMAD.U32 R20, RZ, RZ, UR42 ;  /* 0x0000002aff147e24 */ /* 0x000fe2000f8e00ff */
[----:B------:R-:W-:Y:S01]  /*03d0*/  MOV R21, UR43 ;  /* 0x0000002b00157c02 */ /* 0x000fe20008000f00 */
[----:B------:R-:W-:-:S02]  /*03e0*/  IMAD.U32 R4, RZ, RZ, UR40 ;  /* 0x00000028ff047e24 */ /* 0x000fc4000f8e00ff */
[----:B------:R-:W-:Y:S02]  /*03f0*/  IMAD.U32 R5, RZ, RZ, UR41 ;  /* 0x00000029ff057e24 */ /* 0x000fe4000f8e00ff */
[----:B------:R1:W5:Y:S01]  /*0400*/  LDG.E R16, desc[UR36][R20.64] ;  /* 0x0000002414107981 */ /* 0x000362000c1e1900 */
[----:B0-----:R-:W-:Y:S01]  /*0410*/  UIADD3 UR46, UP0, UPT, UR48, UR4, URZ ;  /* 0x00000004302e7290 */ /* 0x001fe2000ff1e0ff */
[----:B----4-:R-:W-:Y:S01]  /*0420*/  MOV R6, UR40 ;  /* 0x0000002800067c02 */ /* 0x010fe20008000f00 */
[----:B------:R-:W-:Y:S01]  /*0430*/  IMAD.U32 R7, RZ, RZ, UR41 ;  /* 0x00000029ff077e24 */ /* 0x000fe2000f8e00ff */
[----:B------:R0:W5:Y:S01]  /*0440*/  LDG.E R19, desc[UR36][R4.64+0x30] ;  /* 0x0000302404137981 */ /* 0x000162000c1e1900 */
[----:B-1----:R-:W-:Y:S01]  /*0450*/  UIADD3.X UR47, UPT, UPT, URZ, UR5, URZ, UP0, !UPT ;  /* 0x00000005ff2f7290 */ /* 0x002fe200087fe4ff */
[----:B------:R-:W-:Y:S01]  /*0460*/  MOV R20, 0x4f0 ;  /* 0x000004f000147802 */ /* 0x000fe20000000f00 */
[----:B------:R-:W-:Y:S01]  /*0470*/  IMAD.MOV.U32 R21, RZ, RZ, 0x0 ;  /* 0x00000000ff157424 */ /* 0x000fe200078e00ff */
[----:B------:R1:W5:Y:S01]  /*0480*/  LDG.E R30, desc[UR36][R6.64+0x10] ;  /* 0x00001024061e7981 */ /* 0x000362000c1e1900 */
[----:B0-----:R-:W-:-:S02]  /*0490*/  IMAD.U32 R4, RZ, RZ, UR46 ;  /* 0x0000002eff047e24 */ /* 0x001fc4000f8e00ff */
[----:B------:R-:W-:Y:S01]  /*04a0*/  MOV R5, UR47 ;  /* 0x0000002f00057c02 */ /* 0x000fe20008000f00 */
[----:B-1----:R-:W-:Y:S01]  /*04b0*/  IMAD.MOV.U32 R6, RZ, RZ, RZ ;  /* 0x000000ffff067224 */ /* 0x002fe200078e00ff */
[----:B--2---:R0:W1:Y:S01]  /*04c0*/  LDC.64 R2, c[0x2][R0] ;  /* 0x0080000000027b82 */ /* 0x0040620000000a00 */
[----:B---3--:R0:W-:Y:S05]  /*04d0*/  STL.128 [R1], R8 ;  /* 0x0000000801007387 */ /* 0x0081ea0000100c00 */
[----:B01---5:R-:W-:Y:S05]  /*04e0*/  CALL.REL.NOINC R2 `(_Z26EncSecondStagePreFilteringPiii) ;  /* 0xfffffff802c47344 */ /* 0x023fea0003c3ffff */
[----:B------:R-:W0:Y:S01]  /*04f0*/  LDC.64 R8, c[0x4][RZ] ;  /* 0x01000000ff087b82 */ /* 0x000e220000000a00 */
[----:B------:R1:W5:Y:S04]  /*0500*/  LDL.128 R60, [R1] ;  /* 0x00000000013c7983 */ /* 0x0003680000100c00 */
[----:B0-----:R-:W2:Y:S04]  /*0510*/  LDG.E R0, desc[UR36][R8.64+0x8] ;  /* 0x0000082408007981 */ /* 0x001ea8000c1e1900 */
[----:B------:R1:W-:Y:S01]  /*0520*/  STL.128 [R1], R28 ;  /* 0x0000001c01007387 */ /* 0x0003e20000100c00 */
[----:B------:R-:W-:Y:S01]  /*0530*/  IMAD.U32 R4, RZ, RZ, UR46 ;  /* 0x0000002eff047e24 */ /* 0x000fe2000f8e00ff */
[----:B------:R-:W-:Y:S01]  /*0540*/  MOV R5, UR47 ;  /* 0x0000002f00057c02 */ /* 0x000fe20008000f00 */
[----:B------:R-:W-:Y:S01]  /*0550*/  IMAD.MOV.U32 R6, RZ, RZ, RZ ;  /* 0x000000ffff067224 */ /* 0x000fe200078e00ff */
[----:B------:R-:W-:Y:S01]  /*0560*/  MOV R20, 0x5a0 ;  /* 0x000005a000147802 */ /* 0x000fe20000000f00 */
[----:B------:R-:W-:Y:S01]  /*0570*/  IMAD.MOV.U32 R21, RZ, RZ, 0x0 ;  /* 0x00000000ff157424 */ /* 0x000fe200078e00ff */
[----:B--2---:R1:W0:Y:S06]  /*0580*/  LDC.64 R2, c[0x2][R0] ;  /* 0x0080000000027b82 */ /* 0x00422c0000000a00 */
[----:B01---5:R-:W-:Y:S05]  /*0590*/  CALL.REL.NOINC R2 `(_Z26EncSecondStagePreFilteringPiii) ;  /* 0xfffffff802987344 */ /* 0x023fea0003c3ffff */
[----:B------:R-:W0:Y:S01]  /*05a0*/  LDC.64 R8, c[0x4][RZ] ;  /* 0x01000000ff087b82 */ /* 0x000e220000000a00 */
[----:B------:R1:W5:Y:S04]  /*05b0*/  LDL.128 R52, [R1] ;  /* 0x0000000001347983 */ /* 0x0003680000100c00 */
[----:B0-----:R-:W2:Y:S04]  /*05c0*/  LDG.E R0, desc[UR36][R8.64+0x10] ;  /* 0x0000102408007981 */ /* 0x001ea8000c1e1900 */
[----:B------:R1:W-:Y:S01]  /*05d0*/  STL.128 [R1], R24 ;  /* 0x0000001801007387 */ /* 0x0003e20000100c00 */
[----:B------:R-:W-:Y:S01]  /*05e0*/  HFMA2 R21, -RZ, RZ, 0, 0 ;  /* 0x00000000ff157431 */ /* 0x000fe200000001ff */
[----:B------:R-:W-:Y:S01]  /*05f0*/  MOV R4, UR46 ;  /* 0x0000002e00047c02 */ /* 0x000fe20008000f00 */
[----:B------:R-:W-:Y:S01]  /*0600*/  IMAD.U32 R5, RZ, RZ, UR47 ;  /* 0x0000002fff057e24 */ /* 0x000fe2000f8e00ff */
[----:B------:R-:W-:Y:S01]  /*0610*/  MOV R20, 0x650 ;  /* 0x0000065000147802 */ /* 0x000fe20000000f00 */
[----:B------:R-:W-:Y:S01]  /*0620*/  IMAD.MOV.U32 R6, RZ, RZ, RZ ;  /* 0x000000ffff067224 */ /* 0x000fe200078e00ff */
[----:B--2---:R1:W0:Y:S06]  /*0630*/  LDC.64 R2, c[0x2][R0] ;  /* 0x0080000000027b82 */ /* 0x00422c0000000a00 */
[----:B01---5:R-:W-:Y:S05]  /*0640*/  CALL.REL.NOINC R2 `(_Z26EncSecondStagePreFilteringPiii) ;  /* 0xfffffff8026c7344 */ /* 0x023fea0003c3ffff */
[----:B------:R-:W0:Y:S01]  /*0650*/  LDC.64 R8, c[0x4][RZ] ;  /* 0x01000000ff087b82 */ /* 0x000e220000000a00 */
[----:B------:R1:W5:Y:S04]  /*0660*/  LDL.128 R44, [R1] ;  /* 0x00000000012c7983 */ /* 0x0003680000100c00 */
[----:B0-----:R-:W2:Y:S04]  /*0670*/  LDG.E R0, desc[UR36][R8.64+0x18] ;  /* 0x0000182408007981 */ /* 0x001ea8000c1e1900 */
[----:B------:R1:W-:Y:S01]  /*0680*/  STL.128 [R1], R16 ;  /* 0x0000001001007387 */ /* 0x0003e20000100c00 */
[----:B------:R-:W-:-:S02]  /*0690*/  HFMA2 R6, -RZ, RZ, 0, 0 ;  /* 0x00000000ff067431 */ /* 0x000fc400000001ff */
[----:B------:R-:W-:Y:S01]  /*06a0*/  IMAD.U32 R4, RZ, RZ, UR46 ;  /* 0x0000002eff047e24 */ /* 0x000fe2000f8e00ff */
[----:B------:R-:W-:Y:S01]  /*06b0*/  MOV R20, 0x700 ;  /* 0x0000070000147802 */ /* 0x000fe20000000f00 */
[----:B------:R-:W-:Y:S02]  /*06c0*/  IMAD.U32 R5, RZ, RZ, UR47 ;  /* 0x0000002fff057e24 */ /* 0x000fe4000f8e00ff */
[----:B------:R-:W-:Y:S01]  /*06d0*/  IMAD.MOV.U32 R21, RZ, RZ, 0x0 ;  /* 0x00000000ff157424 */ /* 0x000fe200078e00ff */
[----:B--2---:R1:W0:Y:S06]  /*06e0*/  LDC.64 R2, c[0x2][R0] ;  /* 0x0080000000027b82 */ /* 0x00422c0000000a00 */
[----:B01---5:R-:W-:Y:S05]  /*06f0*/  CALL.REL.NOINC R2 `(_Z26EncSecondStagePreFilteringPiii) ;  /* 0xfffffff802407344 */ /* 0x023fea0003c3ffff */
[----:B------:R-:W0:Y:S01]  /*0700*/  LDC.64 R8, c[0x4][RZ] ;  /* 0x01000000ff087b82 */ /* 0x000e220000000a00 */
[----:B------:R-:W2:Y:S04]  /*0710*/  LDL.128 R36, [R1] ;  /* 0x0000000001247983 */ /* 0x000ea80000100c00 */
[----:B0-----:R-:W3:Y:S01]  /*0720*/  LDG.E R0, desc[UR36][R8.64+0x20] ;  /* 0x0000202408007981 */ /* 0x001ee2000c1e1900 */
[----:B------:R-:W-:Y:S01]  /*0730*/  IMAD.MOV.U32 R12, RZ, RZ, R60 ;  /* 0x000000ffff0c7224 */ /* 0x000fe200078e003c */
[----:B------:R-:W-:Y:S01]  /*0740*/  MOV R13, R44 ;  /* 0x0000002c000d7202 */ /* 0x000fe20000000f00 */
[----:B------:R-:W-:Y:S02]  /*0750*/  IMAD.MOV.U32 R15, RZ, RZ, R52 ;  /* 0x000000ffff0f7224 */ /* 0x000fe400078e0034 */
[----:B------:R-:W-:Y:S01]  /*0760*/  HFMA2 R21, -RZ, RZ, 0, 0 ;  /* 0x00000000ff157431 */ /* 0x000fe200000001ff */
[----:B------:R-:W-:Y:S01]  /*0770*/  MOV R4, UR46 ;  /* 0x0000002e00047c02 */ /* 0x000fe20008000f00 */
[----:B------:R-:W-:Y:S01]  /*0780*/  IMAD.U32 R5, RZ, RZ, UR47 ;  /* 0x0000002fff057e24 */ /* 0x000fe2000f8e00ff */
[----:B------:R-:W-:Y:S01]  /*0790*/  MOV R20, 0x7f0 ;  /* 0x000007f000147802 */ /* 0x000fe20000000f00 */
[----:B------:R-:W-:-:S02]  /*07a0*/  IMAD.MOV.U32 R6, RZ, RZ, 0x1 ;  /* 0x00000001ff067424 */ /* 0x000fc400078e00ff */
[----:B--2---:R-:W-:-:S05]  /*07b0*/  IMAD.MOV.U32 R14, RZ, RZ, R36 ;  /* 0x000000ffff0e7224 */ /* 0x004fca00078e0024 */
[----:B------:R0:W-:Y:S01]  /*07c0*/  STL.128 [R1], R12 ;  /* 0x0000000c01007387 */ /* 0x0001e20000100c00 */
[----:B---3--:R0:W1:Y:S02]  /*07d0*/  LDC.64 R2, c[0x2][R0] ;  /* 0x0080000000027b82 */ /* 0x0080640000000a00 */
[----:B01----:R-:W-:Y:S05]  /*07e0*/  CALL.REL.NOINC R2 `(_Z26EncSecondStagePreFilteringPiii) ;  /* 0xfffffff802047344 */ /* 0x003fea0003c3ffff */
[----:B------:R-:W0:Y:S01]  /*07f0*/  LDC.64 R12, c[0x4][RZ] ;  /* 0x01000000ff0c7b82 */ /* 0x000e220000000a00 */
[----:B------:R1:W5:Y:S04]  /*0800*/  LDL.128 R28, [R1] ;  /* 0x00000000011c7983 */ /* 0x0003680000100c00 */
[----:B0-----:R-:W2:Y:S01]  /*0810*/  LDG.E R0, desc[UR36][R12.64+0x28] ;  /* 0x000028240c007981 */ /* 0x001ea2000c1e1900 */
[----:B------:R-:W-:Y:S01]  /*0820*/  IMAD.MOV.U32 R8, RZ, RZ, R45 ;  /* 0x000000ffff087224 */ /* 0x000fe200078e002d */
[----:B------:R-:W-:Y:S01]  /*0830*/  MOV R10, R53 ;  /* 0x00000035000a7202 */ /* 0x000fe20000000f00 */
[----:B------:R-:W-:Y:S02]  /*0840*/  IMAD.MOV.U32 R9, RZ, RZ, R61 ;  /* 0x000000ffff097224 */ /* 0x000fe400078e003d */
[----:B------:R-:W-:-:S05]  /*0850*/  IMAD.MOV.U32 R11, RZ, RZ, R37 ;  /* 0x000000ffff0b7224 */ /* 0x000fca00078e0025 */
        /* <DEDUP_REMOVED lines=10> */
[----:B0-----:R-:W2:Y:S01]  /*0900*/  LDG.E R0, desc[UR36][R12.64+0x30] ;  /* 0x000030240c007981 */ /* 0x001ea2000c1e1900 */
[----:B------:R-:W-:Y:S01]  /*0910*/  MOV R8, R38 ;  /* 0x0000002600087202 */ /* 0x000fe20000000f00 */
[----:B------:R-:W-:Y:S01]  /*0920*/  IMAD.MOV.U32 R9, RZ, RZ, R62 ;  /* 0x000000ffff097224 */ /* 0x000fe200078e003e */
[----:B------:R-:W-:Y:S01]  /*0930*/  MOV R11, R46 ;  /* 0x0000002e000b7202 */ /* 0x000fe20000000f00 */
[----:B------:R-:W-:-:S05]  /*0940*/  IMAD.MOV.U32 R10, RZ, RZ, R54 ;  /* 0x000000ffff0a7224 */ /* 0x000fca00078e0036 */
[----:B------:R1:W-:Y:S01]  /*0950*/  STL.128 [R1], R8 ;  /* 0x0000000801007387 */ /* 0x0003e20000100c00 */
[----:B------:R-:W-:Y:S02]  /*0960*/  HFMA2 R6, -RZ, RZ, 0, 0 ;  /* 0x00000000ff067431 */ /* 0x000fe400000001ff */
[----:B------:R-:W-:Y:S01]  /*0970*/  IMAD.U32 R4, RZ, RZ, UR46 ;  /* 0x0000002eff047e24 */ /* 0x000fe2000f8e00ff */
[----:B------:R-:W-:Y:S01]  /*0980*/  MOV R20, 0x9d0 ;  /* 0x000009d000147802 */ /* 0x000fe20000000f00 */
[----:B------:R-:W-:Y:S02]  /*0990*/  IMAD.U32 R5, RZ, RZ, UR47 ;  /* 0x0000002fff057e24 */ /* 0x000fe4000f8e00ff */
        /* <DEDUP_REMOVED lines=8> */
[----:B------:R-:W-:-:S05]  /*0a20*/  MOV R62, R47 ;  /* 0x0000002f003e7202 */ /* 0x000fca0000000f00 */
[----:B------:R1:W-:Y:S01]  /*0a30*/  STL.128 [R1], R60 ;  /* 0x0000003c01007387 */ /* 0x0003e20000100c00 */
[----:B------:R-:W-:Y:S02]  /*0a40*/  HFMA2 R21, -RZ, RZ, 0, 0 ;  /* 0x00000000ff157431 */ /* 0x000fe400000001ff */
[----:B------:R-:W-:Y:S01]  /*0a50*/  IMAD.U32 R4, RZ, RZ, UR46 ;  /* 0x0000002eff047e24 */ /* 0x000fe2000f8e00ff */
[----:B------:R-:W-:Y:S01]  /*0a60*/  MOV R5, UR47 ;  /* 0x0000002f00057c02 */ /* 0x000fe20008000f00 */
[----:B------:R-:W-:Y:S01]  /*0a70*/  IMAD.MOV.U32 R6, RZ, RZ, RZ ;  /* 0x000000ffff067224 */ /* 0x000fe200078e00ff */
[----:B------:R-:W-:Y:S01]  /*0a80*/  MOV R20, 0xab0 ;  /* 0x00000ab000147802 */ /* 0x000fe20000000f00 */
[----:B--2---:R1:W0:Y:S06]  /*0a90*/  LDC.64 R2, c[0x2][R0] ;  /* 0x0080000000027b82 */ /* 0x00422c0000000a00 */
[----:B01---5:R-:W-:Y:S05]  /*0aa0*/  CALL.REL.NOINC R2 `(_Z26EncSecondStagePreFilteringPiii) ;  /* 0xfffffff402547344 */ /* 0x023fea0003c3ffff */
[----:B------:R-:W2:Y:S01]  /*0ab0*/  LDL.128 R8, [R1] ;  /* 0x0000000001087983 */ /* 0x000ea20000100c00 */
[----:B------:R-:W-:Y:S01]  /*0ac0*/  IMAD.U32 R2, RZ, RZ, UR44 ;  /* 0x0000002cff027e24 */ /* 0x000fe2000f8e00ff */
[----:B------:R-:W-:Y:S01]  /*0ad0*/  MOV R3, UR45 ;  /* 0x0000002d00037c02 */ /* 0x000fe20008000f00 */
        /* <DEDUP_REMOVED lines=8> */
[----:B------:R0:W-:Y:S01]  /*0b60*/  STG.E desc[UR36][R2.64], R28 ;  /* 0x0000001c02007986 */ /* 0x0001e2000c101924 */
[----:B------:R-:W-:Y:S01]  /*0b70*/  IMAD.U32 R20, RZ, RZ, UR42 ;  /* 0x0000002aff147e24 */ /* 0x000fe2000f8e00ff */
[----:B------:R-:W-:Y:S01]  /*0b80*/  MOV R21, UR43 ;  /* 0x0000002b00157c02 */ /* 0x000fe20008000f00 */
[----:B------:R-:W-:Y:S01]  /*0b90*/  IMAD.U32 R22, RZ, RZ, UR42 ;  /* 0x0000002aff167e24 */ /* 0x000fe2000f8e00ff */
[----:B------:R1:W-:Y:S01]  /*0ba0*/  STG.E desc[UR36][R4.64+0x10], R16 ;  /* 0x0000101004007986 */ /* 0x0003e2000c101924 */
[----:B------:R-:W-:Y:S01]  /*0bb0*/  MOV R23, UR43 ;  /* 0x0000002b00177c02 */ /* 0x000fe20008000f00 */
[----:B------:R-:W-:Y:S01]  /*0bc0*/  IMAD.U32 R32, RZ, RZ, UR42 ;  /* 0x0000002aff207e24 */ /* 0x000fe2000f8e00ff */
[----:B------:R-:W-:Y:S01]  /*0bd0*/  MOV R33, UR43 ;  /* 0x0000002b00217c02 */ /* 0x000fe20008000f00 */
[----:B------:R3:W-:Y:S01]  /*0be0*/  STG.E desc[UR36][R6.64+0x20], R30 ;  /* 0x0000201e06007986 */ /* 0x0007e2000c101924 */
[----:B------:R-:W-:Y:S01]  /*0bf0*/  IMAD.U32 R34, RZ, RZ, UR38 ;  /* 0x00000026ff227e24 */ /* 0x000fe2000f8e00ff */
[----:B------:R-:W-:-:S02]  /*0c00*/  MOV R35, UR39 ;  /* 0x0000002700237c02 */ /* 0x000fc40008000f00 */
[----:B------:R4:W-:Y:S01]  /*0c10*/  STG.E desc[UR36][R12.64+0x30], R19 ;  /* 0x000030130c007986 */ /* 0x0009e2000c101924 */
[----:B0-----:R-:W-:Y:S01]  /*0c20*/  IMAD.U32 R2, RZ, RZ, UR40 ;  /* 0x00000028ff027e24 */ /* 0x001fe2000f8e00ff */
[----:B------:R-:W-:Y:S02]  /*0c30*/  MOV R3, UR41 ;  /* 0x0000002900037c02 */ /* 0x000fe40008000f00 */
[----:B------:R0:W-:Y:S01]  /*0c40*/  STG.E desc[UR36][R14.64], R24 ;  /* 0x000000180e007986 */ /* 0x0001e2000c101924 */
[----:B-1----:R-:W-:Y:S01]  /*0c50*/  IMAD.U32 R4, RZ, RZ, UR40 ;  /* 0x00000028ff047e24 */ /* 0x002fe2000f8e00ff */
[----:B------:R-:W-:Y:S01]  /*0c60*/  MOV R5, UR41 ;  /* 0x0000002900057c02 */ /* 0x000fe20008000f00 */
[----:B---3--:R-:W-:Y:S01]  /*0c70*/  IMAD.U32 R6, RZ, RZ, UR40 ;  /* 0x00000028ff067e24 */ /* 0x008fe2000f8e00ff */
[----:B------:R-:W-:Y:S01]  /*0c80*/  MOV R7, UR41 ;  /* 0x0000002900077c02 */ /* 0x000fe20008000f00 */
[----:B----4-:R-:W-:Y:S01]  /*0c90*/  IMAD.U32 R12, RZ, RZ, UR40 ;  /* 0x00000028ff0c7e24 */ /* 0x010fe2000f8e00ff */
[----:B------:R-:W-:Y:S01]  /*0ca0*/  MOV R13, UR41 ;  /* 0x00000029000d7c02 */ /* 0x000fe20008000f00 */
[----:B0-----:R-:W-:Y:S01]  /*0cb0*/  IMAD.U32 R14, RZ, RZ, UR38 ;  /* 0x00000026ff0e7e24 */ /* 0x001fe2000f8e00ff */
[----:B------:R-:W-:Y:S01]  /*0cc0*/  MOV R15, UR39 ;  /* 0x00000027000f7c02 */ /* 0x000fe20008000f00 */
[----:B--2---:R0:W-:Y:S04]  /*0cd0*/  STG.E desc[UR36][R20.64+0x10], R11 ;  /* 0x0000100b14007986 */ /* 0x0041e8000c101924 */
[----:B------:R1:W-:Y:S04]  /*0ce0*/  STG.E desc[UR36][R22.64+0x20], R25 ;  /* 0x0000201916007986 */ /* 0x0003e8000c101924 */
[----:B------:R-:W-:Y:S04]  /*0cf0*/  STG.E desc[UR36][R32.64+0x30], R10 ;  /* 0x0000300a20007986 */ /* 0x000fe8000c101924 */
[----:B------:R-:W-:Y:S01]  /*0d00*/  STG.E desc[UR36][R2.64], R29 ;  /* 0x0000001d02007986 */ /* 0x000fe2000c101924 */
[----:B0-----:R-:W-:Y:S01]  /*0d10*/  IMAD.U32 R20, RZ, RZ, UR38 ;  /* 0x00000026ff147e24 */ /* 0x001fe2000f8e00ff */
[----:B------:R-:W-:-:S02]  /*0d20*/  MOV R21, UR39 ;  /* 0x0000002700157c02 */ /* 0x000fc40008000f00 */
[----:B------:R-:W-:Y:S01]  /*0d30*/  STG.E desc[UR36][R4.64+0x10], R17 ;  /* 0x0000101104007986 */ /* 0x000fe2000c101924 */
[----:B-1----:R-:W-:Y:S01]  /*0d40*/  IMAD.U32 R22, RZ, RZ, UR38 ;  /* 0x00000026ff167e24 */ /* 0x002fe2000f8e00ff */
[----:B------:R-:W-:Y:S02]  /*0d50*/  MOV R23, UR39 ;  /* 0x0000002700177c02 */ /* 0x000fe40008000f00 */
[----:B------:R-:W-:Y:S04]  /*0d60*/  STG.E desc[UR36][R6.64+0x20], R31 ;  /* 0x0000201f06007986 */ /* 0x000fe8000c101924 */
[----:B------:R-:W-:Y:S04]  /*0d70*/  STG.E desc[UR36][R12.64+0x30], R18 ;  /* 0x000030120c007986 */ /* 0x000fe8000c101924 */
[----:B------:R-:W-:Y:S04]  /*0d80*/  STG.E desc[UR36][R14.64], R27 ;  /* 0x0000001b0e007986 */ /* 0x000fe8000c101924 */
[----:B------:R-:W-:Y:S04]  /*0d90*/  STG.E desc[UR36][R20.64+0x10], R9 ;  /* 0x0000100914007986 */ /* 0x000fe8000c101924 */
[----:B------:R-:W-:Y:S04]  /*0da0*/  STG.E desc[UR36][R34.64+0x20], R26 ;  /* 0x0000201a22007986 */ /* 0x000fe8000c101924 */
[----:B------:R-:W-:Y:S01]  /*0db0*/  STG.E desc[UR36][R22.64+0x30], R8 ;  /* 0x0000300816007986 */ /* 0x000fe2000c101924 */
[----:B------:R-:W-:Y:S05]  /*0dc0*/  EXIT ;  /* 0x000000000000794d */ /* 0x000fea0003800000 */
        .type           $_Z26EncSecondStagePreFilteringPiii$_Z10FwdTOddOddPii,@function
        .size           $_Z26EncSecondStagePreFilteringPiii$_Z10FwdTOddOddPii,($_Z26EncSecondStagePreFilteringPiii$_Z4TOddPii - $_Z26EncSecondStagePreFilteringPiii$_Z10FwdTOddOddPii)
$_Z26EncSecondStagePreFilteringPiii$_Z10FwdTOddOddPii:
[----:B------:R-:W-:Y:S01]  /*0dd0*/  VIADD R1, R1, 0xfffffff8 ;  /* 0xfffffff801017836 */ /* 0x000fe20000000000 */
[----:B------:R-:W-:-:S04]  /*0de0*/  MOV R3, R5 ;  /* 0x0000000500037202 */ /* 0x000fc80000000f00 */
[----:B------:R0:W-:Y:S02]  /*0df0*/  STL [R1], R2 ;  /* 0x0000000201007387 */ /* 0x0001e40000100800 */
[----:B0-----:R-:W-:Y:S01]  /*0e00*/  IMAD.MOV.U32 R2, RZ, RZ, R4 ;  /* 0x000000ffff027224 */ /* 0x001fe200078e0004 */
[----:B------:R-:W0:Y:S04]  /*0e10*/  LDCU.64 UR4, c[0x0][0x358] ;  /* 0x00006b00ff0477ac */ /* 0x000e280008000a00 */
[----:B0-----:R-:W2:Y:S04]  /*0e20*/  LD.E R4, desc[UR4][R2.64+0x4] ;  /* 0x0000040402047980 */ /* 0x001ea8000c101900 */
[----:B------:R-:W2:Y:S04]  /*0e30*/  LD.E R7, desc[UR4][R2.64+0x8] ;  /* 0x0000080402077980 */ /* 0x000ea8000c101900 */
[----:B------:R-:W3:Y:S04]  /*0e40*/  LD.E R0, desc[UR4][R2.64] ;  /* 0x0000000402007980 */ /* 0x000ee8000c101900 */
[----:B------:R-:W3:Y:S01]  /*0e50*/  LD.E R5, desc[UR4][R2.64+0xc] ;  /* 0x00000c0402057980 */ /* 0x000ee2000c101900 */
[----:B------:R-:W-:Y:S01]  /*0e60*/  HFMA2 R15, -RZ, RZ, 0, 1.78813934326171875e-07 ;  /* 0x00000003ff0f7431 */ /* 0x000fe200000001ff */
[----:B--2---:R-:W-:-:S04]  /*0e70*/  IADD3 R7, PT, PT, -R4, R7, RZ ;  /* 0x0000000704077210 */ /* 0x004fc80007ffe1ff */
[----:B------:R-:W-:Y:S01]  /*0e80*/  SHF.R.S32.HI R11, RZ, 0x1, R7 ;  /* 0x00000001ff0b7819 */ /* 0x000fe20000011407 */
[----:B---3--:R-:W-:-:S04]  /*0e90*/  IMAD.IADD R5, R0, 0x1, R5 ;  /* 0x0000000100057824 */ /* 0x008fc800078e0205 */
[----:B------:R-:W-:Y:S01]  /*0ea0*/  IMAD.IADD R4, R4, 0x1, R11 ;  /* 0x0000000104047824 */ /* 0x000fe200078e020b */
[----:B------:R-:W-:-:S03]  /*0eb0*/  SHF.R.S32.HI R9, RZ, 0x1, R5 ;  /* 0x00000001ff097819 */ /* 0x000fc60000011405 */
[----:B------:R-:W-:Y:S01]  /*0ec0*/  IMAD R13, R4, R15, 0x4 ;  /* 0x00000004040d7424 */ /* 0x000fe200078e020f */
[----:B------:R-:W-:-:S04]  /*0ed0*/  IADD3 R0, PT, PT, R0, -R9, RZ ;  /* 0x8000000900007210 */ /* 0x000fc80007ffe0ff */
[----:B------:R-:W-:-:S05]  /*0ee0*/  LEA.HI.SX32 R0, R13, R0, 0x1d ;  /* 0x000000000d007211 */ /* 0x000fca00078feaff */
[----:B------:R-:W-:-:S05]  /*0ef0*/  IMAD R6, R0, R15, 0x2 ;  /* 0x0000000200067424 */ /* 0x000fca00078e020f */
[----:B------:R-:W-:-:S05]  /*0f00*/  SHF.R.S32.HI R13, RZ, 0x2, R6 ;  /* 0x00000002ff0d7819 */ /* 0x000fca0000011406 */
[----:B------:R-:W-:-:S04]  /*0f10*/  IMAD.IADD R4, R4, 0x1, -R13 ;  /* 0x0000000104047824 */ /* 0x000fc800078e0a0d */
[----:B------:R-:W-:Y:S01]  /*0f20*/  IMAD R13, R4, R15, 0x6 ;  /* 0x00000006040d7424 */ /* 0x000fe200078e020f */
[----:B------:R-:W-:-:S04]  /*0f30*/  IADD3 R4, PT, PT, -R11, R4, RZ ;  /* 0x000000040b047210 */ /* 0x000fc80007ffe1ff */
[----:B------:R-:W-:Y:S01]  /*0f40*/  LEA.HI.SX32 R0, R13, R0, 0x1d ;  /* 0x000000000d007211 */ /* 0x000fe200078feaff */
[----:B------:R-:W-:Y:S01]  /*0f50*/  ST.E desc[UR4][R2.64+0x4], R4 ;  /* 0x0000040402007985 */ /* 0x000fe2000c101904 */
[----:B------:R-:W-:-:S03]  /*0f60*/  IADD3 R7, PT, PT, R7, R4, RZ ;  /* 0x0000000407077210 */ /* 0x000fc60007ffe0ff */
[----:B------:R-:W-:Y:S02]  /*0f70*/  IMAD.IADD R0, R9, 0x1, R0 ;  /* 0x0000000109007824 */ /* 0x000fe400078e0200 */
[----:B------:R-:W-:Y:S02]  /*0f80*/  ST.E desc[UR4][R2.64+0x8], R7 ;  /* 0x0000080702007985 */ /* 0x000fe4000c101904 */
[----:B------:R-:W-:Y:S02]  /*0f90*/  IMAD.IADD R5, R5, 0x1, -R0 ;  /* 0x0000000105057824 */ /* 0x000fe400078e0a00 */
[----:B------:R-:W-:Y:S04]  /*0fa0*/  ST.E desc[UR4][R2.64], R0 ;  /* 0x0000000002007985 */ /* 0x000fe8000c101904 */
[----:B------:R0:W-:Y:S04]  /*0fb0*/  ST.E desc[UR4][R2.64+0xc], R5 ;  /* 0x00000c0502007985 */ /* 0x0001e8000c101904 */
[----:B0-----:R0:W2:Y:S02]  /*0fc0*/  LDL R2, [R1] ;  /* 0x0000000001027983 */ /* 0x0010a40000100800 */
[----:B0-----:R-:W-:Y:S01]  /*0fd0*/  IADD3 R1, PT, PT, R1, 0x8, RZ ;  /* 0x0000000801017810 */ /* 0x001fe20007ffe0ff */
[----:B--2---:R-:W-:Y:S06]  /*0fe0*/  RET.REL.NODEC R20 `(_Z26EncSecondStagePreFilteringPiii) ;  /* 0xfffffff014047950 */ /* 0x004fec0003c3ffff */
        .type           $_Z26EncSecondStagePreFilteringPiii$_Z4TOddPii,@function
        .size           $_Z26EncSecondStagePreFilteringPiii$_Z4TOddPii,($_Z26EncSecondStagePreFilteringPiii$_Z5T2x2HPii - $_Z26EncSecondStagePreFilteringPiii$_Z4TOddPii)
$_Z26EncSecondStagePreFilteringPiii$_Z4TOddPii:
        /* <DEDUP_REMOVED lines=10> */
[----:B--2---:R-:W-:-:S05]  /*1090*/  IADD3 R5, PT, PT, -R0, R5, RZ ;  /* 0x0000000500057210 */ /* 0x004fca0007ffe1ff */
[----:B------:R-:W-:Y:S02]  /*10a0*/  VIADD R9, R5, 0x1 ;  /* 0x0000000105097836 */ /* 0x000fe40000000000 */
[----:B---3--:R-:W-:-:S03]  /*10b0*/  IMAD.IADD R7, R4, 0x1, R7 ;  /* 0x0000000104077824 */ /* 0x008fc600078e0207 */
[----:B------:R-:W-:Y:S01]  /*10c0*/  LEA.HI.SX32 R9, R9, R0, 0x1f ;  /* 0x0000000009097211 */ /* 0x000fe200078ffaff */
[----:B------:R-:W-:-:S04]  /*10d0*/  IMAD R0, R7, R10, 0x4 ;  /* 0x0000000407007424 */ /* 0x000fc800078e020a */
[----:B------:R-:W-:Y:S01]  /*10e0*/  IMAD R11, R9, R10, 0x4 ;  /* 0x00000004090b7424 */ /* 0x000fe200078e020a */
[----:B------:R-:W-:-:S04]  /*10f0*/  SHF.R.S32.HI R0, RZ, 0x3, R0 ;  /* 0x00000003ff007819 */ /* 0x000fc80000011400 */
[----:B------:R-:W-:Y:S02]  /*1100*/  LEA.HI.SX32 R11, R11, R4, 0x1d ;  /* 0x000000040b0b7211 */ /* 0x000fe400078feaff */
[----:B------:R-:W-:Y:S01]  /*1110*/  IADD3 R5, PT, PT, R5, -R0, RZ ;  /* 0x8000000005057210 */ /* 0x000fe20007ffe0ff */
[----:B------:R-:W-:Y:S01]  /*1120*/  VIADD R0, R7, 0x1 ;  /* 0x0000000107007836 */ /* 0x000fe20000000000 */
[----:B------:R-:W-:-:S03]  /*1130*/  IADD3 R11, PT, PT, -R11, RZ, RZ ;  /* 0x000000ff0b0b7210 */ /* 0x000fc60007ffe1ff */
[----:B------:R-:W-:Y:S01]  /*1140*/  IMAD R4, R5, R10, 0x4 ;  /* 0x0000000405047424 */ /* 0x000fe200078e020a */
[----:B------:R-:W-:-:S04]  /*1150*/  LEA.HI.SX32 R6, R0, R11, 0x1f ;  /* 0x0000000b00067211 */ /* 0x000fc800078ffaff */
[----:B------:R-:W-:Y:S01]  /*1160*/  LEA.HI.SX32 R8, R4, R0, 0x1d ;  /* 0x0000000004087211 */ /* 0x000fe200078feaff */
[----:B------:R-:W-:Y:S01]  /*1170*/  IMAD R0, R6, R10, 0x4 ;  /* 0x0000000406007424 */ /* 0x000fe200078e020a */
[----:B------:R-:W-:Y:S02]  /*1180*/  LEA.HI.SX32 R4, R4, R7, 0x1d ;  /* 0x0000000704047211 */ /* 0x000fe400078feaff */
[----:B------:R-:W-:Y:S02]  /*1190*/  SHF.R.S32.HI R11, RZ, 0x1, R8 ;  /* 0x00000001ff0b7819 */ /* 0x000fe40000011408 */
[----:B------:R-:W-:Y:S02]  /*11a0*/  LEA.HI.SX32 R0, R0, R9, 0x1d ;  /* 0x0000000900007211 */ /* 0x000fe400078feaff */
[----:B------:R-:W-:-:S03]  /*11b0*/  LEA.HI.SX32 R6, R5, R6, 0x1f ;  /* 0x0000000605067211 */ /* 0x000fc600078ffaff */
[----:B------:R-:W-:Y:S01]  /*11c0*/  IMAD.IADD R11, R0, 0x1, -R11 ;  /* 0x00000001000b7824 */ /* 0x000fe200078e0a0b */
[----:B------:R-:W-:Y:S01]  /*11d0*/  IADD3 R5, PT, PT, R5, -R6, RZ ;  /* 0x8000000605057210 */ /* 0x000fe20007ffe0ff */
[----:B------:R-:W-:Y:S02]  /*11e0*/  ST.E desc[UR4][R2.64+0xc], R6 ;  /* 0x00000c0602007985 */ /* 0x000fe4000c101904 */
[----:B------:R-:W-:Y:S02]  /*11f0*/  IMAD.IADD R7, R4, 0x1, R11 ;  /* 0x0000000104077824 */ /* 0x000fe400078e020b */
[----:B------:R-:W-:Y:S04]  /*1200*/  ST.E desc[UR4][R2.64+0x4], R5 ;  /* 0x0000040502007985 */ /* 0x000fe8000c101904 */
[----:B------:R-:W-:Y:S04]  /*1210*/  ST.E desc[UR4][R2.64+0x8], R11 ;  /* 0x0000080b02007985 */ /* 0x000fe8000c101904 */
[----:B------:R0:W-:Y:S04]  /*1220*/  ST.E desc[UR4][R2.64], R7 ;  /* 0x0000000702007985 */ /* 0x0001e8000c101904 */
[----:B0-----:R0:W2:Y:S02]  /*1230*/  LDL R2, [R1] ;  /* 0x0000000001027983 */ /* 0x0010a40000100800 */
[----:B0-----:R-:W-:Y:S01]  /*1240*/  IADD3 R1, PT, PT, R1, 0x8, RZ ;  /* 0x0000000801017810 */ /* 0x001fe20007ffe0ff */
[----:B--2---:R-:W-:Y:S06]  /*1250*/  RET.REL.NODEC R20 `(_Z26EncSecondStagePreFilteringPiii) ;  /* 0xffffffec14687950 */ /* 0x004fec0003c3ffff */
        .type           $_Z26EncSecondStagePreFilteringPiii$_Z5T2x2HPii,@function
        .size           $_Z26EncSecondStagePreFilteringPiii$_Z5T2x2HPii,($_Z26EncSecondStagePreFilteringPiii$_Z7TOddOddPii - $_Z26EncSecondStagePreFilteringPiii$_Z5T2x2HPii)
$_Z26EncSecondStagePreFilteringPiii$_Z5T2x2HPii:
        /* <DEDUP_REMOVED lines=9> */
[----:B--2---:R-:W-:Y:S01]  /*12f0*/  IMAD.IADD R7, R7, 0x1, -R4 ;  /* 0x0000000107077824 */ /* 0x004fe200078e0a04 */
[----:B---3--:R-:W-:-:S04]  /*1300*/  IADD3 R5, PT, PT, R0, R5, RZ ;  /* 0x0000000500057210 */ /* 0x008fc80007ffe0ff */
[----:B------:R-:W-:-:S04]  /*1310*/  IADD3 R6, PT, PT, R5, R6, -R7 ;  /* 0x0000000605067210 */ /* 0x000fc80007ffe807 */
[----:B------:R-:W-:-:S04]  /*1320*/  SHF.R.S32.HI R9, RZ, 0x1, R6 ;  /* 0x00000001ff097819 */ /* 0x000fc80000011406 */
[----:B------:R-:W-:Y:S01]  /*1330*/  IADD3 R4, PT, PT, -R4, R9, RZ ;  /* 0x0000000904047210 */ /* 0x000fe20007ffe1ff */
[----:B------:R-:W-:-:S03]  /*1340*/  IMAD.IADD R0, R9, 0x1, -R0 ;  /* 0x0000000109007824 */ /* 0x000fc600078e0a00 */
[----:B------:R-:W-:Y:S01]  /*1350*/  IADD3 R5, PT, PT, R5, -R4, RZ ;  /* 0x8000000405057210 */ /* 0x000fe20007ffe0ff */
[----:B------:R-:W-:Y:S01]  /*1360*/  IMAD.IADD R7, R7, 0x1, R0 ;  /* 0x0000000107077824 */ /* 0x000fe200078e0200 */
[----:B------:R-:W-:Y:S04]  /*1370*/  ST.E desc[UR4][R2.64+0x8], R0 ;  /* 0x0000080002007985 */ /* 0x000fe8000c101904 */
[----:B------:R-:W-:Y:S04]  /*1380*/  ST.E desc[UR4][R2.64+0xc], R4 ;  /* 0x00000c0402007985 */ /* 0x000fe8000c101904 */
[----:B------:R-:W-:Y:S04]  /*1390*/  ST.E desc[UR4][R2.64], R5 ;  /* 0x0000000502007985 */ /* 0x000fe8000c101904 */
[----:B------:R0:W-:Y:S04]  /*13a0*/  ST.E desc[UR4][R2.64+0x4], R7 ;  /* 0x0000040702007985 */ /* 0x0001e8000c101904 */
[----:B0-----:R0:W2:Y:S02]  /*13b0*/  LDL R2, [R1] ;  /* 0x0000000001027983 */ /* 0x0010a40000100800 */
[----:B0-----:R-:W-:Y:S01]  /*13c0*/  IADD3 R1, PT, PT, R1, 0x8, RZ ;  /* 0x0000000801017810 */ /* 0x001fe20007ffe0ff */
[----:B--2---:R-:W-:Y:S06]  /*13d0*/  RET.REL.NODEC R20 `(_Z26EncSecondStagePreFilteringPiii) ;  /* 0xffffffec14087950 */ /* 0x004fec0003c3ffff */
        .type           $_Z26EncSecondStagePreFilteringPiii$_Z7TOddOddPii,@function
        .size           $_Z26EncSecondStagePreFilteringPiii$_Z7TOddOddPii,($_Z26EncSecondStagePreFilteringPiii$_Z8FwdScalePii - $_Z26EncSecondStagePreFilteringPiii$_Z7TOddOddPii)
$_Z26EncSecondStagePreFilteringPiii$_Z7TOddOddPii:
        /* <DEDUP_REMOVED lines=10> */
[----:B--2---:R-:W-:-:S04]  /*1480*/  IADD3 R5, PT, PT, R0, -R5, RZ ;  /* 0x8000000500057210 */ /* 0x004fc80007ffe0ff */
[----:B------:R-:W-:Y:S01]  /*1490*/  SHF.R.S32.HI R11, RZ, 0x1, R5 ;  /* 0x00000001ff0b7819 */ /* 0x000fe20000011405 */
[----:B---3--:R-:W-:-:S04]  /*14a0*/  IMAD.IADD R7, R4, 0x1, R7 ;  /* 0x0000000104077824 */ /* 0x008fc800078e0207 */
[----:B------:R-:W-:Y:S01]  /*14b0*/  IMAD.IADD R0, R11, 0x1, -R0 ;  /* 0x000000010b007824 */ /* 0x000fe200078e0a00 */
        /* <DEDUP_REMOVED lines=20> */
        .type           $_Z26EncSecondStagePreFilteringPiii$_Z8FwdScalePii,@function
        .size           $_Z26EncSecondStagePreFilteringPiii$_Z8FwdScalePii,($_Z26EncSecondStagePreFilteringPiii$_Z8T2x2hEncPii - $_Z26EncSecondStagePreFilteringPiii$_Z8FwdScalePii)
$_Z26EncSecondStagePreFilteringPiii$_Z8FwdScalePii:
[----:B------:R-:W-:Y:S01]  /*1600*/  VIADD R1, R1, 0xfffffff8 ;  /* 0xfffffff801017836 */ /* 0x000fe20000000000 */
[----:B------:R-:W-:-:S04]  /*1610*/  MOV R3, R5 ;  /* 0x0000000500037202 */ /* 0x000fc80000000f00 */
[----:B------:R0:W-:Y:S02]  /*1620*/  STL [R1], R2 ;  /* 0x0000000201007387 */ /* 0x0001e40000100800 */
[----:B0-----:R-:W-:Y:S01]  /*1630*/  IMAD.MOV.U32 R2, RZ, RZ, R4 ;  /* 0x000000ffff027224 */ /* 0x001fe200078e0004 */
[----:B------:R-:W0:Y:S04]  /*1640*/  LDCU.64 UR4, c[0x0][0x358] ;  /* 0x00006b00ff0477ac */ /* 0x000e280008000a00 */
[----:B0-----:R-:W2:Y:S04]  /*1650*/  LD.E R0, desc[UR4][R2.64] ;  /* 0x0000000402007980 */ /* 0x001ea8000c101900 */
[----:B------:R-:W3:Y:S01]  /*1660*/  LD.E R5, desc[UR4][R2.64+0x4] ;  /* 0x0000040402057980 */ /* 0x000ee2000c101900 */
[----:B--2---:R-:W-:Y:S01]  /*1670*/  IMAD R4, R0, 0x3, RZ ;  /* 0x0000000300047824 */ /* 0x004fe200078e02ff */
[----:B------:R-:W-:-:S04]  /*1680*/  SHF.R.S32.HI R7, RZ, 0x7, R0 ;  /* 0x00000007ff077819 */ /* 0x000fc80000011400 */
[----:B------:R-:W-:-:S04]  /*1690*/  LEA.HI.SX32 R4, R4, R7, 0x1c ;  /* 0x0000000704047211 */ /* 0x000fc800078fe2ff */
[----:B---3--:R-:W-:-:S04]  /*16a0*/  IADD3 R5, PT, PT, R5, -R4, RZ ;  /* 0x8000000405057210 */ /* 0x008fc80007ffe0ff */
[----:B------:R-:W-:-:S05]  /*16b0*/  LEA.HI.SX32 R5, R0, R5, 0x16 ;  /* 0x0000000500057211 */ /* 0x000fca00078fb2ff */
[----:B------:R-:W-:-:S05]  /*16c0*/  IMAD R4, R5, 0x3, RZ ;  /* 0x0000000305047824 */ /* 0x000fca00078e02ff */
[----:B------:R-:W-:Y:S01]  /*16d0*/  SHF.R.S32.HI R7, RZ, 0x3, R4 ;  /* 0x00000003ff077819 */ /* 0x000fe20000011404 */
[----:B------:R-:W-:-:S03]  /*16e0*/  IMAD.MOV R4, RZ, RZ, -R5 ;  /* 0x000000ffff047224 */ /* 0x000fc600078e0a05 */
[----:B------:R-:W-:-:S04]  /*16f0*/  IADD3 R7, PT, PT, R0, -R7, RZ ;  /* 0x8000000700077210 */ /* 0x000fc80007ffe0ff */
[----:B------:R-:W-:-:S05]  /*1700*/  LEA.HI.SX32 R0, R7, R4, 0x1f ;  /* 0x0000000407007211 */ /* 0x000fca00078ffaff */
[----:B------:R-:W-:Y:S01]  /*1710*/  IMAD.IADD R7, R7, 0x1, -R0 ;  /* 0x0000000107077824 */ /* 0x000fe200078e0a00 */
[----:B------:R-:W-:Y:S04]  /*1720*/  ST.E desc[UR4][R2.64+0x4], R0 ;  /* 0x0000040002007985 */ /* 0x000fe8000c101904 */
[----:B------:R0:W-:Y:S04]  /*1730*/  ST.E desc[UR4][R2.64], R7 ;  /* 0x0000000702007985 */ /* 0x0001e8000c101904 */
[----:B0-----:R0:W2:Y:S02]  /*1740*/  LDL R2, [R1] ;  /* 0x0000000001027983 */ /* 0x0010a40000100800 */
[----:B0-----:R-:W-:Y:S01]  /*1750*/  IADD3 R1, PT, PT, R1, 0x8, RZ ;  /* 0x0000000801017810 */ /* 0x001fe20007ffe0ff */
[----:B--2---:R-:W-:Y:S06]  /*1760*/  RET.REL.NODEC R20 `(_Z26EncSecondStagePreFilteringPiii) ;  /* 0xffffffe814247950 */ /* 0x004fec0003c3ffff */
        .type           $_Z26EncSecondStagePreFilteringPiii$_Z8T2x2hEncPii,@function
        .size           $_Z26EncSecondStagePreFilteringPiii$_Z8T2x2hEncPii,($_Z26EncSecondStagePreFilteringPiii$_Z9FwdRotatePii - $_Z26EncSecondStagePreFilteringPiii$_Z8T2x2hEncPii)
$_Z26EncSecondStagePreFilteringPiii$_Z8T2x2hEncPii:
        /* <DEDUP_REMOVED lines=8> */
[----:B------:R-:W4:Y:S01]  /*17f0*/  LD.E R5, desc[UR4][R2.64] ;  /* 0x0000000402057980 */ /* 0x000f22000c101900 */
[----:B------:R-:W-:Y:S01]  /*1800*/  IMAD.MOV.U32 R6, RZ, RZ, 0x3 ;  /* 0x00000003ff067424 */ /* 0x000fe200078e00ff */
[----:B--2---:R-:W-:-:S04]  /*1810*/  IADD3 R7, PT, PT, -R4, R7, RZ ;  /* 0x0000000704077210 */ /* 0x004fc80007ffe1ff */
[----:B------:R-:W-:Y:S01]  /*1820*/  LEA.HI.SX32 R9, R7, R4, 0x1f ;  /* 0x0000000407097211 */ /* 0x000fe200078ffaff */
[----:B---3--:R-:W-:Y:S01]  /*1830*/  IMAD.MOV R11, RZ, RZ, -R0 ;  /* 0x000000ffff0b7224 */ /* 0x008fe200078e0a00 */
[----:B----4-:R-:W-:-:S03]  /*1840*/  IADD3 R5, PT, PT, R0, R5, RZ ;  /* 0x0000000500057210 */ /* 0x010fc60007ffe0ff */
[----:B------:R-:W-:Y:S01]  /*1850*/  IMAD R4, R9, R6, 0x4 ;  /* 0x0000000409047424 */ /* 0x000fe200078e0206 */
[----:B------:R-:W-:Y:S01]  /*1860*/  ST.E desc[UR4][R2.64+0xc], R9 ;  /* 0x00000c0902007985 */ /* 0x000fe2000c101904 */
[----:B------:R-:W-:-:S03]  /*1870*/  IADD3 R0, PT, PT, R5, -R7, RZ ;  /* 0x8000000705007210 */ /* 0x000fc60007ffe0ff */
[----:B------:R-:W-:Y:S02]  /*1880*/  SHF.R.S32.HI R4, RZ, 0x3, R4 ;  /* 0x00000003ff047819 */ /* 0x000fe40000011404 */
[----:B------:R-:W-:Y:S02]  /*1890*/  LEA.HI.SX32 R0, R0, R11, 0x1f ;  /* 0x0000000b00007211 */ /* 0x000fe400078ffaff */
[----:B------:R-:W-:-:S03]  /*18a0*/  IADD3 R5, PT, PT, R5, -R4, RZ ;  /* 0x8000000405057210 */ /* 0x000fc60007ffe0ff */
[----:B------:R-:W-:Y:S01]  /*18b0*/  IMAD.IADD R7, R7, 0x1, R0 ;  /* 0x0000000107077824 */ /* 0x000fe200078e0200 */
[----:B------:R-:W-:Y:S04]  /*18c0*/  ST.E desc[UR4][R2.64+0x8], R0 ;  /* 0x0000080002007985 */ /* 0x000fe8000c101904 */
[----:B------:R-:W-:Y:S04]  /*18d0*/  ST.E desc[UR4][R2.64+0x4], R7 ;  /* 0x0000040702007985 */ /* 0x000fe8000c101904 */
[----:B------:R0:W-:Y:S04]  /*18e0*/  ST.E desc[UR4][R2.64], R5 ;  /* 0x0000000502007985 */ /* 0x0001e8000c101904 */
[----:B0-----:R0:W2:Y:S02]  /*18f0*/  LDL R2, [R1] ;  /* 0x0000000001027983 */ /* 0x0010a40000100800 */
[----:B0-----:R-:W-:Y:S01]  /*1900*/  VIADD R1, R1, 0x8 ;  /* 0x0000000801017836 */ /* 0x001fe20000000000 */
[----:B--2---:R-:W-:Y:S06]  /*1910*/  RET.REL.NODEC R20 `(_Z26EncSecondStagePreFilteringPiii) ;  /* 0xffffffe414b87950 */ /* 0x004fec0003c3ffff */
        .type           $_Z26EncSecondStagePreFilteringPiii$_Z9FwdRotatePii,@function
        .size           $_Z26EncSecondStagePreFilteringPiii$_Z9FwdRotatePii,(.L_x_13 - $_Z26EncSecondStagePreFilteringPiii$_Z9FwdRotatePii)
$_Z26EncSecondStagePreFilteringPiii$_Z9FwdRotatePii:
[----:B------:R-:W-:Y:S01]  /*1920*/  IADD3 R1, PT, PT, R1, -0x8, RZ ;  /* 0xfffffff801017810 */ /* 0x000fe20007ffe0ff */
[----:B------:R-:W-:-:S04]  /*1930*/  IMAD.MOV.U32 R3, RZ, RZ, R5 ;  /* 0x000000ffff037224 */ /* 0x000fc800078e0005 */
[----:B------:R0:W-:Y:S02]  /*1940*/  STL [R1], R2 ;  /* 0x0000000201007387 */ /* 0x0001e40000100800 */
[----:B0-----:R-:W-:Y:S01]  /*1950*/  MOV R2, R4 ;  /* 0x0000000400027202 */ /* 0x001fe20000000f00 */
[----:B------:R-:W0:Y:S04]  /*1960*/  LDCU.64 UR4, c[0x0][0x358] ;  /* 0x00006b00ff0477ac */ /* 0x000e280008000a00 */
[----:B0-----:R-:W2:Y:S04]  /*1970*/  LD.E R0, desc[UR4][R2.64] ;  /* 0x0000000402007980 */ /* 0x001ea8000c101900 */
[----:B------:R-:W3:Y:S01]  /*1980*/  LD.E R5, desc[UR4][R2.64+0x4] ;  /* 0x0000040402057980 */ /* 0x000ee2000c101900 */
[----:B--2---:R-:W-:-:S05]  /*1990*/  VIADD R4, R0, 0x1 ;  /* 0x0000000100047836 */ /* 0x004fca0000000000 */
[----:B------:R-:W-:-:S04]  /*19a0*/  SHF.R.S32.HI R4, RZ, 0x1, R4 ;  /* 0x00000001ff047819 */ /* 0x000fc80000011404 */
[----:B---3--:R-:W-:-:S05]  /*19b0*/  IADD3 R5, PT, PT, -R4, R5, RZ ;  /* 0x0000000504057210 */ /* 0x008fca0007ffe1ff */
[----:B------:R-:W-:Y:S01]  /*19c0*/  VIADD R7, R5, 0x1 ;  /* 0x0000000105077836 */ /* 0x000fe20000000000 */
[----:B------:R-:W-:Y:S04]  /*19d0*/  ST.E desc[UR4][R2.64+0x4], R5 ;  /* 0x0000040502007985 */ /* 0x000fe8000c101904 */
[----:B------:R-:W-:-:S05]  /*19e0*/  LEA.HI.SX32 R7, R7, R0, 0x1f ;  /* 0x0000000007077211 */ /* 0x000fca00078ffaff */
[----:B------:R0:W-:Y:S04]  /*19f0*/  ST.E desc[UR4][R2.64], R7 ;  /* 0x0000000702007985 */ /* 0x0001e8000c101904 */
[----:B0-----:R0:W2:Y:S02]  /*1a00*/  LDL R2, [R1] ;  /* 0x0000000001027983 */ /* 0x0010a40000100800 */
[----:B0-----:R-:W-:Y:S01]  /*1a10*/  IADD3 R1, PT, PT, R1, 0x8, RZ ;  /* 0x0000000801017810 */ /* 0x001fe20007ffe0ff */
[----:B--2---:R-:W-:Y:S06]  /*1a20*/  RET.REL.NODEC R20 `(_Z26EncSecondStagePreFilteringPiii) ;  /* 0xffffffe414747950 */ /* 0x004fec0003c3ffff */
.L_x_0:
[----:B------:R-:W-:-:S00]  /*1a30*/  BRA `(.L_x_0) ;  /* 0xfffffffc00fc7947 */ /* 0x000fc0000383ffff */
[----:B------:R-:W-:-:S00]  /*1a40*/  NOP ;  /* 0x0000000000007918 */ /* 0x000fc00000000000 */
        /* <DEDUP_REMOVED lines=11> */
.L_x_13:


//--------------------- .text._Z27EncSecondStageOverlapFilterPiii --------------------------
	.section	.text._Z27EncSecondStageOverlapFilterPiii,"ax",@progbits
	.align	128
        .global         _Z27EncSecondStageOverlapFilterPiii
        .type           _Z27EncSecondStageOverlapFilterPiii,@function
        .size           _Z27EncSecondStageOverlapFilterPiii,(.L_x_20 - _Z27EncSecondStageOverlapFilterPiii)
        .other          _Z27EncSecondStageOverlapFilterPiii,@"STO_CUDA_ENTRY STV_DEFAULT"
_Z27EncSecondStageOverlapFilterPiii:
.text._Z27EncSecondStageOverlapFilterPiii:
[----:B------:R-:W0:Y:S08]  /*0000*/  LDC R1, c[0x0][0x37c] ;  /* 0x0000df00ff017b82 */ /* 0x000e300000000800 */
[----:B------:R-:W1:Y:S01]  /*0010*/  S2UR UR47, SR_CTAID.Y ;  /* 0x00000000002f79c3 */ /* 0x000e620000002600 */
[----:B------:R-:W2:Y:S01]  /*0020*/  LDCU UR38, c[0x0][0x38c] ;  /* 0x00007180ff2677ac */ /* 0x000ea20008000800 */
[----:B0-----:R-:W-:Y:S01]  /*0030*/  VIADD R1, R1, 0xfffffff0 ;  /* 0xfffffff001017836 */ /* 0x001fe20000000000 */
[----:B------:R-:W0:Y:S05]  /*0040*/  LDCU.64 UR4, c[0x0][0x380] ;  /* 0x00007000ff0477ac */ /* 0x000e2a0008000a00 */
[----:B------:R-:W3:Y:S01]  /*0050*/  S2UR UR46, SR_CTAID.X ;  /* 0x00000000002e79c3 */ /* 0x000ee20000002500 */
[----:B------:R-:W4:Y:S07]  /*0060*/  LDCU.64 UR36, c[0x0][0x358] ;  /* 0x00006b00ff2477ac */ /* 0x000f2e0008000a00 */
[----:B------:R-:W4:Y:S01]  /*0070*/  LDC.64 R2, c[0x4][0x8] ;  /* 0x01000200ff027b82 */ /* 0x000f220000000a00 */
[----:B-1----:R-:W-:-:S04]  /*0080*/  USHF.L.U32 UR6, UR47, 0x2, URZ ;  /* 0x000000022f067899 */ /* 0x002fc800080006ff */
[----:B------:R-:W-:Y:S02]  /*0090*/  UIADD3 UR6, UPT, UPT, UR6, 0x2, URZ ;  /* 0x0000000206067890 */ /* 0x000fe4000fffe0ff */
[----:B---3--:R-:W-:-:S04]  /*00a0*/  ULEA UR7, UR46, 0x2, 0x2 ;  /* 0x000000022e077891 */ /* 0x008fc8000f8e10ff */
[----:B--2---:R-:W-:-:S04]  /*00b0*/  UIMAD UR7, UR7, UR38, URZ ;  /* 0x00000026070772a4 */ /* 0x004fc8000f8e02ff */
[----:B------:R-:W-:Y:S01]  /*00c0*/  UIADD3 UR6, UPT, UPT, UR6, UR7, URZ ;  /* 0x0000000706067290 */ /* 0x000fe2000fffe0ff */
[----:B----4-:R-:W2:Y:S03]  /*00d0*/  LDG.E R0, desc[UR36][R2.64] ;  /* 0x0000002402007981 */ /* 0x010ea6000c1e1900 */
[----:B0-----:R-:W-:-:S04]  /*00e0*/  UIMAD.WIDE UR4, UR6, 0x4, UR4 ;  /* 0x00000004060478a5 */ /* 0x001fc8000f8e0204 */
[----:B------:R-:W-:Y:S02]  /*00f0*/  UIMAD.WIDE UR42, UR38, 0x4, UR4 ;  /* 0x00000004262a78a5 */ /* 0x000fe4000f8e0204 */
[----:B------:R-:W-:Y:S01]  /*0100*/  MOV R4, UR4 ;  /* 0x0000000400047c02 */ /* 0x000fe20008000f00 */
[----:B------:R-:W-:Y:S01]  /*0110*/  IMAD.U32 R5, RZ, RZ, UR5 ;  /* 0x00000005ff057e24 */ /* 0x000fe2000f8e00ff */
[----:B------:R-:W-:-:S04]  /*0120*/  UIMAD.WIDE UR40, UR38, 0x4, UR42 ;  /* 0x00000004262878a5 */ /* 0x000fc8000f8e022a */
[----:B------:R-:W-:Y:S01]  /*0130*/  UIMAD.WIDE UR38, UR38, 0x4, UR40 ;  /* 0x00000004262678a5 */ /* 0x000fe2000f8e0228 */
[----:B------:R-:W3:Y:S04]  /*0140*/  LDG.E R8, desc[UR36][R4.64] ;  /* 0x0000002404087981 */ /* 0x000ee8000c1e1900 */
[----:B------:R-:W3:Y:S01]  /*0150*/  LDG.E R9, desc[UR36][R4.64+0xc] ;  /* 0x00000c2404097981 */ /* 0x000ee2000c1e1900 */
[----:B------:R-:W-:Y:S01]  /*0160*/  IMAD.U32 R12, RZ, RZ, UR38 ;  /* 0x00000026ff0c7e24 */ /* 0x000fe2000f8e00ff */
[----:B------:R-:W-:Y:S01]  /*0170*/  MOV R13, UR39 ;  /* 0x00000027000d7c02 */ /* 0x000fe20008000f00 */
[----:B------:R-:W-:Y:S01]  /*0180*/  IMAD.U32 R14, RZ, RZ, UR38 ;  /* 0x00000026ff0e7e24 */ /* 0x000fe2000f8e00ff */
[----:B------:R-:W-:Y:S01]  /*0190*/  MOV R22, UR42 ;  /* 0x0000002a00167c02 */ /* 0x000fe20008000f00 */
[----:B------:R-:W-:Y:S01]  /*01a0*/  IMAD.U32 R15, RZ, RZ, UR39 ;  /* 0x00000027ff0f7e24 */ /* 0x000fe2000f8e00ff */
[----:B------:R-:W-:Y:S01]  /*01b0*/  MOV R33, UR43 ;  /* 0x0000002b00217c02 */ /* 0x000fe20008000f00 */
[----:B------:R-:W3:Y:S04]  /*01c0*/  LDG.E R10, desc[UR36][R12.64] ;  /* 0x000000240c0a7981 */ /* 0x000ee8000c1e1900 */
[----:B------:R-:W3:Y:S01]  /*01d0*/  LDG.E R11, desc[UR36][R14.64+0xc] ;  /* 0x00000c240e0b7981 */ /* 0x000ee2000c1e1900 */
        /* <DEDUP_REMOVED lines=8> */
[----:B------:R-:W5:Y:S01]  /*0260*/  LDG.E R25, desc[UR36][R32.64+0xc] ;  /* 0x00000c2420197981 */ /* 0x000f62000c1e1900 */
[----:B------:R-:W-:-:S03]  /*0270*/  IMAD.U32 R38, RZ, RZ, UR40 ;  /* 0x00000028ff267e24 */ /* 0x000fc6000f8e00ff */
[----:B------:R-:W5:Y:S04]  /*0280*/  LDG.E R26, desc[UR36][R34.64] ;  /* 0x00000024221a7981 */ /* 0x000f68000c1e1900 */
[----:B------:R-:W5:Y:S04]  /*0290*/  LDG.E R18, desc[UR36][R36.64+0x4] ;  /* 0x0000042424127981 */ /* 0x000f68000c1e1900 */
[----:B------:R-:W5:Y:S04]  /*02a0*/  LDG.E R19, desc[UR36][R38.64+0x8] ;  /* 0x0000082426137981 */ /* 0x000f68000c1e1900 */
[----:B------:R-:W5:Y:S04]  /*02b0*/  LDG.E R30, desc[UR36][R12.64+0x4] ;  /* 0x000004240c1e7981 */ /* 0x000f68000c1e1900 */
[----:B------:R-:W5:Y:S01]  /*02c0*/  LDG.E R31, desc[UR36][R14.64+0x8] ;  /* 0x000008240e1f7981 */ /* 0x000f62000c1e1900 */
[----:B------:R-:W0:Y:S01]  /*02d0*/  LDCU UR44, c[0x0][0x2f8] ;  /* 0x00005f00ff2c77ac */ /* 0x000e220008000800 */
[----:B------:R-:W-:Y:S01]  /*02e0*/  R2UR UR48, R1 ;  /* 0x00000000013072ca */ /* 0x000fe200000e0000 */
[----:B------:R-:W1:Y:S01]  /*02f0*/  LDCU UR45, c[0x0][0x2fc] ;  /* 0x00005f80ff2d77ac */ /* 0x000e620008000800 */
[----:B------:R-:W-:Y:S01]  /*0300*/  IMAD.U32 R6, RZ, RZ, UR42 ;  /* 0x0000002aff067e24 */ /* 0x000fe2000f8e00ff */
[----:B------:R-:W-:Y:S01]  /*0310*/  MOV R7, UR43 ;  /* 0x0000002b00077c02 */ /* 0x000fe20008000f00 */
[----:B------:R-:W5:Y:S01]  /*0320*/  LDG.E R28, desc[UR36][R4.64+0x4] ;  /* 0x00000424041c7981 */ /* 0x000f62000c1e1900 */
[----:B------:R-:W-:-:S02]  /*0330*/  IMAD.U32 R20, RZ, RZ, UR42 ;  /* 0x0000002aff147e24 */ /* 0x000fc4000f8e00ff */
[----:B------:R-:W-:Y:S01]  /*0340*/  IMAD.U32 R21, RZ, RZ, UR43 ;  /* 0x0000002bff157e24 */ /* 0x000fe2000f8e00ff */
[----:B------:R4:W5:Y:S04]  /*0350*/  LDG.E R29, desc[UR36][R4.64+0x8] ;  /* 0x00000824041d7981 */ /* 0x000968000c1e1900 */
[----:B------:R1:W5:Y:S01]  /*0360*/  LDG.E R24, desc[UR36][R6.64] ;  /* 0x0000002406187981 */ /* 0x000362000c1e1900 */
[----:B0-----:R-:W-:-:S03]  /*0370*/  UIADD3 UR44, UP0, UPT, UR48, UR44, URZ ;  /* 0x0000002c302c7290 */ /* 0x001fc6000ff1e0ff */
[----:B------:R0:W5:Y:S01]  /*0380*/  LDG.E R16, desc[UR36][R20.64+0x4] ;  /* 0x0000042414107981 */ /* 0x000162000c1e1900 */
[----:B----4-:R-:W-:Y:S01]  /*0390*/  IMAD.U32 R4, RZ, RZ, UR40 ;  /* 0x00000028ff047e24 */ /* 0x010fe2000f8e00ff */
[----:B-1----:R-:W-:Y:S01]  /*03a0*/  UIADD3.X UR45, UPT, UPT, URZ, UR45, URZ, UP0, !UPT ;  /* 0x0000002dff2d7290 */ /* 0x002fe200087fe4ff */
[----:B------:R-:W-:Y:S02]  /*03b0*/  IMAD.U32 R5, RZ, RZ, UR41 ;  /* 0x00000029ff057e24 */ /* 0x000fe4000f8e00ff */
[----:B------:R-:W-:-:S03]  /*03c0*/  HFMA2 R6, -RZ, RZ, 0, 0 ;  /* 0x00000000ff067431 */ /* 0x000fc600000001ff */
[----:B------:R1:W5:Y:S01]  /*03d0*/  LDG.E R27, desc[UR36][R4.64+0xc] ;  /* 0x00000c24041b7981 */ /* 0x000362000c1e1900 */
[----:B0-----:R-:W-:Y:S02]  /*03e0*/  MOV R20, 0x450 ;  /* 0x0000045000147802 */ /* 0x001fe40000000f00 */
[----:B------:R-:W-:Y:S01]  /*03f0*/  MOV R21, 0x0 ;  /* 0x0000000000157802 */ /* 0x000fe20000000f00 */
[----:B-1----:R-:W-:Y:S02]  /*0400*/  IMAD.U32 R4, RZ, RZ, UR44 ;  /* 0x0000002cff047e24 */ /* 0x002fe4000f8e00ff */
[----:B------:R-:W-:Y:S01]  /*0410*/  IMAD.U32 R5, RZ, RZ, UR45 ;  /* 0x0000002dff057e24 */ /* 0x000fe2000f8e00ff */
[----:B--2---:R0:W1:Y:S01]  /*0420*/  LDC.64 R2, c[0x2][R0] ;  /* 0x0080000000027b82 */ /* 0x0040620000000a00 */
[----:B---3--:R0:W-:Y:S05]  /*0430*/  STL.128 [R1], R8 ;  /* 0x0000000801007387 */ /* 0x0081ea0000100c00 */
[----:B01---5:R-:W-:Y:S05]  /*0440*/  CALL.REL.NOINC R2 `(_Z27EncSecondStageOverlapFilterPiii) ;  /* 0xfffffff802ec7344 */ /* 0x023fea0003c3ffff */
        /* <DEDUP_REMOVED lines=10> */
[----:B01---5:R-:W-:Y:S05]  /*04f0*/  CALL.REL.NOINC R2 `(_Z27EncSecondStageOverlapFilterPiii) ;  /* 0xfffffff802c07344 */ /* 0x023fea0003c3ffff */
        /* <DEDUP_REMOVED lines=10> */
[----:B01---5:R-:W-:Y:S05]  /*05a0*/  CALL.REL.NOINC R2 `(_Z27EncSecondStageOverlapFilterPiii) ;  /* 0xfffffff802947344 */ /* 0x023fea0003c3ffff */
        /* <DEDUP_REMOVED lines=10> */
[----:B01---5:R-:W-:Y:S05]  /*0650*/  CALL.REL.NOINC R2 `(_Z27EncSecondStageOverlapFilterPiii) ;  /* 0xfffffff802687344 */ /* 0x023fea0003c3ffff */
[----:B------:R-:W0:Y:S01]  /*0660*/  LDC.64 R8, c[0x4][0x8] ;  /* 0x01000200ff087b82 */ /* 0x000e220000000a00 */
[----:B------:R1:W5:Y:S04]  /*0670*/  LDL.128 R16, [R1] ;  /* 0x0000000001107983 */ /* 0x0003680000100c00 */
[----:B0-----:R-:W2:Y:S01]  /*0680*/  LDG.E R0, desc[UR36][R8.64+0x20] ;  /* 0x0000202408007981 */ /* 0x001ea2000c1e1900 */
[----:B------:R-:W-:Y:S02]  /*0690*/  IMAD.MOV.U32 R10, RZ, RZ, R36 ;  /* 0x000000ffff0a7224 */ /* 0x000fe400078e0024 */
[----:B------:R-:W-:-:S05]  /*06a0*/  IMAD.MOV.U32 R11, RZ, RZ, R39 ;  /* 0x000000ffff0b7224 */ /* 0x000fca00078e0027 */
[----:B------:R1:W-:Y:S01]  /*06b0*/  STL.64 [R1], R10 ;  /* 0x0000000a01007387 */ /* 0x0003e20000100a00 */
        /* <DEDUP_REMOVED lines=8> */
[----:B------:R1:W5:Y:S04]  /*0740*/  LDL.64 R62, [R1] ;  /* 0x00000000013e7983 */ /* 0x0003680000100a00 */
        /* <DEDUP_REMOVED lines=9> */
[----:B-12---:R-:W0:Y:S06]  /*07e0*/  LDC.64 R2, c[0x2][R2] ;  /* 0x0080000002027b82 */ /* 0x006e2c0000000a00 */
[----:B0----5:R-:W-:Y:S05]  /*07f0*/  CALL.REL.NOINC R2 `(_Z27EncSecondStageOverlapFilterPiii) ;  /* 0xfffffff802007344 */ /* 0x021fea0003c3ffff */
        /* <DEDUP_REMOVED lines=29> */
[----:B------:R-:W-:-:S05]  /*09d0*/  IMAD.MOV.U32 R31, RZ, RZ, R38 ;  /* 0x000000ffff1f7224 */ /* 0x000fca00078e0026 */
[----:B------:R1:W-:Y:S01]  /*09e0*/  STL.64 [R1], R30 ;  /* 0x0000001e01007387 */ /* 0x0003e20000100a00 */
[----:B------:R-:W-:Y:S01]  /*09f0*/  IMAD.U32 R4, RZ, RZ, UR44 ;  /* 0x0000002cff047e24 */ /* 0x000fe2000f8e00ff */
[----:B------:R-:W-:Y:S01]  /*0a00*/  MOV R5, UR45 ;  /* 0x0000002d00057c02 */ /* 0x000fe20008000f00 */
[----:B------:R-:W-:Y:S01]  /*0a10*/  IMAD.MOV.U32 R6, RZ, RZ, RZ ;  /* 0x000000ffff067224 */ /* 0x000fe200078e00ff */
[----:B------:R-:W-:Y:S01]  /*0a20*/  MOV R20, 0xa60 ;  /* 0x00000a6000147802 */ /* 0x000fe20000000f00 */
[----:B------:R-:W-:Y:S01]  /*0a30*/  IMAD.MOV.U32 R21, RZ, RZ, 0x0 ;  /* 0x00000000ff157424 */ /* 0x000fe200078e00ff */
[----:B-12---:R-:W0:Y:S06]  /*0a40*/  LDC.64 R2, c[0x2][R2] ;  /* 0x0080000002027b82 */ /* 0x006e2c0000000a00 */
[----:B0----5:R-:W-:Y:S05]  /*0a50*/  CALL.REL.NOINC R2 `(_Z27EncSecondStageOverlapFilterPiii) ;  /* 0xfffffff402687344 */ /* 0x021fea0003c3ffff */
[----:B------:R-:W0:Y:S01]  /*0a60*/  LDC.64 R8, c[0x4][0x8] ;  /* 0x01000200ff087b82 */ /* 0x000e220000000a00 */
[----:B------:R1:W5:Y:S04]  /*0a70*/  LDL.64 R46, [R1] ;  /* 0x00000000012e7983 */ /* 0x0003680000100a00 */
[----:B0-----:R-:W2:Y:S01]  /*0a80*/  LDG.E R2, desc[UR36][R8.64+0x48] ;  /* 0x0000482408027981 */ /* 0x001ea2000c1e1900 */
[----:B------:R-:W-:-:S05]  /*0a90*/  MOV R19, R26 ;  /* 0x0000001a00137202 */ /* 0x000fca0000000f00 */
[----:B------:R1:W-:Y:S01]  /*0aa0*/  STL.64 [R1], R18 ;  /* 0x0000001201007387 */ /* 0x0003e20000100a00 */
[----:B------:R-:W-:Y:S02]  /*0ab0*/  HFMA2 R6, -RZ, RZ, 0, 0 ;  /* 0x00000000ff067431 */ /* 0x000fe400000001ff */
[----:B------:R-:W-:Y:S01]  /*0ac0*/  IMAD.U32 R4, RZ, RZ, UR44 ;  /* 0x0000002cff047e24 */ /* 0x000fe2000f8e00ff */
[----:B------:R-:W-:Y:S01]  /*0ad0*/  MOV R20, 0xb20 ;  /* 0x00000b2000147802 */ /* 0x000fe20000000f00 */
[----:B------:R-:W-:Y:S02]  /*0ae0*/  IMAD.U32 R5, RZ, RZ, UR45 ;  /* 0x0000002dff057e24 */ /* 0x000fe4000f8e00ff */
[----:B------:R-:W-:Y:S01]  /*0af0*/  IMAD.MOV.U32 R21, RZ, RZ, 0x0 ;  /* 0x00000000ff157424 */ /* 0x000fe200078e00ff */
[----:B-12---:R-:W0:Y:S06]  /*0b00*/  LDC.64 R2, c[0x2][R2] ;  /* 0x0080000002027b82 */ /* 0x006e2c0000000a00 */
[----:B0----5:R-:W-:Y:S05]  /*0b10*/  CALL.REL.NOINC R2 `(_Z27EncSecondStageOverlapFilterPiii) ;  /* 0xfffffff402387344 */ /* 0x021fea0003c3ffff */
[----:B------:R-:W0:Y:S01]  /*0b20*/  LDC.64 R8, c[0x4][0x8] ;  /* 0x01000200ff087b82 */ /* 0x000e220000000a00 */
[----:B------:R1:W5:Y:S04]  /*0b30*/  LDL.64 R38, [R1] ;  /* 0x0000000001267983 */ /* 0x0003680000100a00 */
[----:B0-----:R-:W2:Y:S01]  /*0b40*/  LDG.E R0, desc[UR36][R8.64+0x50] ;  /* 0x0000502408007981 */ /* 0x001ea2000c1e1900 */
        /* <DEDUP_REMOVED lines=22> */
[----:B------:R1:W5:Y:S04]  /*0cb0*/  LDL.64 R52, [R1] ;  /* 0x0000000001347983 */ /* 0x0003680000100a00 */
        /* <DEDUP_REMOVED lines=12> */
[----:B01---5:R-:W-:Y:S05]  /*0d80*/  CALL.REL.NOINC R2 `(_Z27EncSecondStageOverlapFilterPiii) ;  /* 0xfffffff0029c7344 */ /* 0x023fea0003c3ffff */
[----:B------:R-:W0:Y:S01]  /*0d90*/  LDC.64 R8, c[0x4][0x8] ;  /* 0x01000200ff087b82 */ /* 0x000e220000000a00 */
[----:B------:R1:W5:Y:S04]  /*0da0*/  LDL.64 R36, [R1] ;  /* 0x0000000001247983 */ /* 0x0003680000100a00 */
[----:B------:R1:W5:Y:S04]  /*0db0*/  LDL R19, [R1+0x8] ;  /* 0x0000080001137983 */ /* 0x0003680000100800 */
[----:B0-----:R-:W2:Y:S01]  /*0dc0*/  LDG.E R2, desc[UR36][R8.64+0x68] ;  /* 0x0000682408027981 */ /* 0x001ea2000c1e1900 */
[----:B------:R-:W-:-:S03]  /*0dd0*/  IMAD.MOV.U32 R63, RZ, RZ, R47 ;  /* 0x000000ffff3f7224 */ /* 0x000fc600078e002f */
[----:B------:R1:W-:Y:S04]  /*0de0*/  STL [R1+0x8], R61 ;  /* 0x0000083d01007387 */ /* 0x0003e80000100800 */
        /* <DEDUP_REMOVED lines=9> */
[----:B------:R1:W5:Y:S04]  /*0e80*/  LDL.128 R28, [R1] ;  /* 0x00000000011c7983 */ /* 0x0003680000100c00 */
[----:B0-----:R-:W2:Y:S01]  /*0e90*/  LDG.E R0, desc[UR36][R8.64+0x70] ;  /* 0x0000702408007981 */ /* 0x001ea2000c1e1900 */
        /* <DEDUP_REMOVED lines=13> */
[----:B0-----:R-:W2:Y:S01]  /*0f70*/  LDG.E R0, desc[UR36][R8.64+0x78] ;  /* 0x0000782408007981 */ /* 0x001ea2000c1e1900 */
[----:B------:R-:W-:Y:S01]  /*0f80*/  IMAD.MOV.U32 R45, RZ, RZ, R60 ;  /* 0x000000ffff2d7224 */ /* 0x000fe200078e003c */
[----:B------:R-:W-:Y:S01]  /*0f90*/  MOV R46, R39 ;  /* 0x00000027002e7202 */ /* 0x000fe20000000f00 */
        /* <DEDUP_REMOVED lines=24> */
[----:B------:R-:W2:Y:S01]  /*1120*/  LDL.128 R4, [R1] ;  /* 0x0000000001047983 */ /* 0x000ea20000100c00 */
[----:B------:R-:W0:Y:S01]  /*1130*/  LDC R0, c[0x0][0x38c] ;  /* 0x0000e300ff007b82 */ /* 0x000e220000000800 */
[----:B------:R-:W-:Y:S01]  /*1140*/  ULEA UR5, UR46, 0x2, 0x2 ;  /* 0x000000022e057891 */ /* 0x000fe2000f8e10ff */
[----:B------:R-:W-:Y:S01]  /*1150*/  IMAD.U32 R10, RZ, RZ, UR42 ;  /* 0x0000002aff0a7e24 */ /* 0x000fe2000f8e00ff */
[----:B------:R-:W-:Y:S01]  /*1160*/  USHF.L.U32 UR4, UR47, 0x2, URZ ;  /* 0x000000022f047899 */ /* 0x000fe200080006ff */
[----:B------:R-:W-:Y:S01]  /*1170*/  MOV R11, UR43 ;  /* 0x0000002b000b7c02 */ /* 0x000fe20008000f00 */
[----:B------:R-:W-:Y:S01]  /*1180*/  IMAD.U32 R12, RZ, RZ, UR42 ;  /* 0x0000002aff0c7e24 */ /* 0x000fe2000f8e00ff */
[----:B------:R-:W-:Y:S01]  /*1190*/  MOV R14, UR42 ;  /* 0x0000002a000e7c02 */ /* 0x000fe20008000f00 */
[----:B------:R-:W-:Y:S01]  /*11a0*/  UIADD3 UR10, UPT, UPT, UR4, 0x2, URZ ;  /* 0x00000002040a7890 */ /* 0x000fe2000fffe0ff */
[----:B------:R-:W1:Y:S01]  /*11b0*/  LDC.64 R8, c[0x0][0x380] ;  /* 0x0000e000ff087b82 */ /* 0x000e620000000a00 */
[----:B------:R-:W-:Y:S01]  /*11c0*/  IMAD.U32 R13, RZ, RZ, UR43 ;  /* 0x0000002bff0d7e24 */ /* 0x000fe2000f8e00ff */
[----:B------:R-:W-:Y:S01]  /*11d0*/  MOV R21, UR41 ;  /* 0x0000002900157c02 */ /* 0x000fe20008000f00 */
[----:B------:R-:W-:Y:S01]  /*11e0*/  IMAD.U32 R15, RZ, RZ, UR43 ;  /* 0x0000002bff0f7e24 */ /* 0x000fe2000f8e00ff */
[----:B------:R-:W-:Y:S01]  /*11f0*/  ISETP.NE.AND P0, PT, RZ, UR47, PT ;  /* 0x0000002fff007c0c */ /* 0x000fe2000bf05270 */
[----:B------:R-:W-:Y:S01]  /*1200*/  IMAD.U32 R20, RZ, RZ, UR40 ;  /* 0x00000028ff147e24 */ /* 0x000fe2000f8e00ff */
[----:B------:R-:W-:Y:S01]  /*1210*/  ISETP.NE.AND P1, PT, RZ, UR46, PT ;  /* 0x0000002eff007c0c */ /* 0x000fe2000bf25270 */
[----:B------:R-:W-:-:S02]  /*1220*/  IMAD.U32 R22, RZ, RZ, UR40 ;  /* 0x00000028ff167e24 */ /* 0x000fc4000f8e00ff */
[----:B------:R-:W-:Y:S02]  /*1230*/  IMAD.U32 R23, RZ, RZ, UR41 ;  /* 0x00000029ff177e24 */ /* 0x000fe4000f8e00ff */
[----:B0-----:R-:W-:-:S04]  /*1240*/  IMAD R0, R0, UR5, RZ ;  /* 0x0000000500007c24 */ /* 0x001fc8000f8e02ff */
[----:B------:R-:W-:-:S04]  /*1250*/  VIADD R2, R0, UR10 ;  /* 0x0000000a00027c36 */ /* 0x000fc80008000000 */
[----:B-1----:R-:W-:Y:S01]  /*1260*/  IMAD.WIDE R2, R2, 0x4, R8 ;  /* 0x0000000402027825 */ /* 0x002fe200078e0208 */
[----:B------:R-:W-:-:S03]  /*1270*/  MOV R8, UR42 ;  /* 0x0000002a00087c02 */ /* 0x000fc60008000f00 */
[----:B------:R-:W-:Y:S01]  /*1280*/  IMAD.U32 R9, RZ, RZ, UR43 ;  /* 0x0000002bff097e24 */ /* 0x000fe2000f8e00ff */
[----:B------:R-:W-:Y:S04]  /*1290*/  STG.E desc[UR36][R2.64], R28 ;  /* 0x0000001c02007986 */ /* 0x000fe8000c101924 */
[----:B------:R0:W-:Y:S04]  /*12a0*/  STG.E desc[UR36][R2.64+0x4], R24 ;  /* 0x0000041802007986 */ /* 0x0001e8000c101924 */
[----:B------:R1:W-:Y:S04]  /*12b0*/  STG.E desc[UR36][R2.64+0x8], R25 ;  /* 0x0000081902007986 */ /* 0x0003e8000c101924 */
[----:B------:R3:W-:Y:S04]  /*12c0*/  STG.E desc[UR36][R2.64+0xc], R30 ;  /* 0x00000c1e02007986 */ /* 0x0007e8000c101924 */
[----:B------:R4:W-:Y:S01]  /*12d0*/  STG.E desc[UR36][R8.64], R16 ;  /* 0x0000001008007986 */ /* 0x0009e2000c101924 */
[----:B0-----:R-:W-:Y:S01]  /*12e0*/  MOV R24, UR40 ;  /* 0x0000002800187c02 */ /* 0x001fe20008000f00 */
[----:B-1----:R-:W-:-:S02]  /*12f0*/  IMAD.U32 R25, RZ, RZ, UR41 ;  /* 0x00000029ff197e24 */ /* 0x002fc4000f8e00ff */
[----:B---3--:R-:W-:Y:S01]  /*1300*/  IMAD.U32 R2, RZ, RZ, UR40 ;  /* 0x00000028ff027e24 */ /* 0x008fe2000f8e00ff */
[----:B------:R-:W-:Y:S01]  /*1310*/  MOV R3, UR41 ;  /* 0x0000002900037c02 */ /* 0x000fe20008000f00 */
[----:B----4-:R-:W-:Y:S02]  /*1320*/  IMAD.U32 R8, RZ, RZ, UR38 ;  /* 0x00000026ff087e24 */ /* 0x010fe4000f8e00ff */
[----:B------:R-:W-:Y:S01]  /*1330*/  IMAD.U32 R9, RZ, RZ, UR39 ;  /* 0x00000027ff097e24 */ /* 0x000fe2000f8e00ff */
[----:B--2---:R0:W-:Y:S04]  /*1340*/  STG.E desc[UR36][R10.64+0x4], R4 ;  /* 0x000004040a007986 */ /* 0x0041e8000c101924 */
[----:B------:R1:W-:Y:S04]  /*1350*/  STG.E desc[UR36][R12.64+0x8], R5 ;  /* 0x000008050c007986 */ /* 0x0003e8000c101924 */
[----:B------:R2:W-:Y:S04]  /*1360*/  STG.E desc[UR36][R14.64+0xc], R17 ;  /* 0x00000c110e007986 */ /* 0x0005e8000c101924 */
[----:B------:R2:W-:Y:S01]  /*1370*/  STG.E desc[UR36][R20.64], R18 ;  /* 0x0000001214007986 */ /* 0x0005e2000c101924 */
[----:B0-----:R-:W-:Y:S01]  /*1380*/  MOV R4, UR38 ;  /* 0x0000002600047c02 */ /* 0x001fe20008000f00 */
[----:B------:R-:W-:Y:S01]  /*1390*/  IMAD.U32 R10, RZ, RZ, UR38 ;  /* 0x00000026ff0a7e24 */ /* 0x000fe2000f8e00ff */
[----:B------:R-:W-:Y:S01]  /*13a0*/  MOV R11, UR39 ;  /* 0x00000027000b7c02 */ /* 0x000fe20008000f00 */
[----:B-1----:R-:W-:Y:S01]  /*13b0*/  IMAD.U32 R5, RZ, RZ, UR39 ;  /* 0x00000027ff057e24 */ /* 0x002fe2000f8e00ff */
[----:B------:R2:W-:Y:S01]  /*13c0*/  STG.E desc[UR36][R22.64+0x4], R6 ;  /* 0x0000040616007986 */ /* 0x0005e2000c101924 */
[----:B------:R-:W-:-:S02]  /*13d0*/  IMAD.U32 R12, RZ, RZ, UR38 ;  /* 0x00000026ff0c7e24 */ /* 0x000fc4000f8e00ff */
[----:B------:R-:W-:Y:S01]  /*13e0*/  IMAD.U32 R13, RZ, RZ, UR39 ;  /* 0x00000027ff0d7e24 */ /* 0x000fe2000f8e00ff */
[----:B------:R2:W-:Y:S04]  /*13f0*/  STG.E desc[UR36][R24.64+0x8], R7 ;  /* 0x0000080718007986 */ /* 0x0005e8000c101924 */
[----:B------:R2:W-:Y:S04]  /*1400*/  STG.E desc[UR36][R2.64+0xc], R19 ;  /* 0x00000c1302007986 */ /* 0x0005e8000c101924 */
[----:B------:R2:W-:Y:S04]  /*1410*/  STG.E desc[UR36][R8.64], R29 ;  /* 0x0000001d08007986 */ /* 0x0005e8000c101924 */
[----:B------:R2:W-:Y:S04]  /*1420*/  STG.E desc[UR36][R4.64+0x4], R26 ;  /* 0x0000041a04007986 */ /* 0x0005e8000c101924 */
[----:B------:R2:W-:Y:S04]  /*1430*/  STG.E desc[UR36][R10.64+0x8], R27 ;  /* 0x0000081b0a007986 */ /* 0x0005e8000c101924 */
[----:B------:R2:W-:Y:S01]  /*1440*/  STG.E desc[UR36][R12.64+0xc], R31 ;  /* 0x00000c1f0c007986 */ /* 0x0005e2000c101924 */
[----:B------:R-:W-:Y:S05]  /*1450*/  @P0 BRA `(.L_x_1) ;  /* 0x0000000c00e00947 */ /* 0x000fea0003800000 */
[----:B--2---:R-:W0:Y:S08]  /*1460*/  LDC.64 R8, c[0x0][0x380] ;  /* 0x0000e000ff087b82 */ /* 0x004e300000000a00 */
[----:B------:R-:W1:Y:S01]  /*1470*/  LDC R11, c[0x0][0x38c] ;  /* 0x0000e300ff0b7b82 */ /* 0x000e620000000800 */
[----:B0-----:R-:W-:-:S05]  /*1480*/  IMAD.WIDE R8, R0, 0x4, R8 ;  /* 0x0000000400087825 */ /* 0x001fca00078e0208 */
[----:B------:R-:W2:Y:S01]  /*1490*/  LDG.E R0, desc[UR36][R8.64] ;  /* 0x0000002408007981 */ /* 0x000ea2000c1e1900 */
[----:B-1----:R-:W-:-:S05]  /*14a0*/  IMAD.WIDE R4, R11, 0x4, R8 ;  /* 0x000000040b047825 */ /* 0x002fca00078e0208 */
[----:B------:R-:W3:Y:S01]  /*14b0*/  LDG.E R10, desc[UR36][R4.64] ;  /* 0x00000024040a7981 */ /* 0x000ee2000c1e1900 */
[----:B------:R-:W-:-:S05]  /*14c0*/  IMAD.WIDE R2, R11, 0x4, R4 ;  /* 0x000000040b027825 */ /* 0x000fca00078e0204 */
[----:B------:R-:W3:Y:S01]  /*14d0*/  LDG.E R13, desc[UR36][R2.64] ;  /* 0x00000024020d7981 */ /* 0x000ee2000c1e1900 */
[----:B------:R-:W-:-:S05]  /*14e0*/  IMAD.WIDE R6, R11, 0x4, R2 ;  /* 0x000000040b067825 */ /* 0x000fca00078e0202 */
[----:B------:R-:W2:Y:S01]  /*14f0*/  LDG.E R15, desc[UR36][R6.64] ;  /* 0x00000024060f7981 */ /* 0x000ea2000c1e1900 */
[----:B---3--:R-:W-:-:S05]  /*1500*/  IADD3 R10, PT, PT, R10, R13, RZ ;  /* 0x0000000d0a0a7210 */ /* 0x008fca0007ffe0ff */
[----:B------:R-:W-:-:S05]  /*1510*/  VIADD R12, R10, 0x1 ;  /* 0x000000010a0c7836 */ /* 0x000fca0000000000 */
[----:B------:R-:W-:Y:S02]  /*1520*/  SHF.R.S32.HI R12, RZ, 0x1, R12 ;  /* 0x00000001ff0c7819 */ /* 0x000fe4000001140c */
[----:B--2---:R-:W-:-:S03]  /*1530*/  IADD3 R0, PT, PT, R0, R15, RZ ;  /* 0x0000000f00007210 */ /* 0x004fc60007ffe0ff */
[----:B------:R-:W-:-:S04]  /*1540*/  IMAD.IADD R13, R13, 0x1, -R12 ;  /* 0x000000010d0d7824 */ /* 0x000fc800078e0a0c */
[----:B------:R-:W-:Y:S02]  /*1550*/  VIADD R14, R13, 0x1 ;  /* 0x000000010d0e7836 */ /* 0x000fe40000000000 */
[----:B------:R-:W-:-:S03]  /*1560*/  VIADD R12, R0, 0x1 ;  /* 0x00000001000c7836 */ /* 0x000fc60000000000 */
[----:B------:R-:W-:-:S04]  /*1570*/  SHF.R.S32.HI R17, RZ, 0x1, R14 ;  /* 0x00000001ff117819 */ /* 0x000fc8000001140e */
[----:B------:R-:W-:-:S04]  /*1580*/  LEA.HI.SX32 R12, R12, R17, 0x1f ;  /* 0x000000110c0c7211 */ /* 0x000fc800078ffaff */
[----:B------:R-:W-:-:S05]  /*1590*/  IADD3 R15, PT, PT, R15, -R12, RZ ;  /* 0x8000000c0f0f7210 */ /* 0x000fca0007ffe0ff */
[----:B------:R-:W-:-:S05]  /*15a0*/  VIADD R12, R15, 0x1 ;  /* 0x000000010f0c7836 */ /* 0x000fca0000000000 */
[----:B------:R-:W-:Y:S01]  /*15b0*/  LEA.HI.SX32 R13, R12, R13, 0x1f ;  /* 0x0000000d0c0d7211 */ /* 0x000fe200078ffaff */
[----:B------:R-:W-:Y:S01]  /*15c0*/  IMAD.IADD R12, R0, 0x1, R15 ;  /* 0x00000001000c7824 */ /* 0x000fe200078e020f */
[----:B------:R-:W-:-:S03]  /*15d0*/  IADD3 R15, PT, PT, -R15, RZ, RZ ;  /* 0x000000ff0f0f7210 */ /* 0x000fc60007ffe1ff */
[--C-:B------:R-:W-:Y:S02]  /*15e0*/  IMAD.IADD R14, R10, 0x1, R13.reuse ;  /* 0x000000010a0e7824 */ /* 0x100fe400078e020d */
[----:B------:R-:W-:Y:S01]  /*15f0*/  IMAD.MOV R17, RZ, RZ, -R13 ;  /* 0x000000ffff117224 */ /* 0x000fe200078e0a0d */
[----:B------:R-:W-:Y:S02]  /*1600*/  MOV R0, 0x3 ;  /* 0x0000000300007802 */ /* 0x000fe40000000f00 */
[----:B------:R-:W-:Y:S02]  /*1610*/  LEA.HI.SX32 R13, R12, R15, 0x1f ;  /* 0x0000000f0c0d7211 */ /* 0x000fe400078ffaff */
[----:B------:R-:W-:-:S03]  /*1620*/  LEA.HI.SX32 R15, R14, R17, 0x1f ;  /* 0x000000110e0f7211 */ /* 0x000fc600078ffaff */
[-C--:B------:R-:W-:Y:S02]  /*1630*/  IMAD R10, R13, R0.reuse, 0x4 ;  /* 0x000000040d0a7424 */ /* 0x080fe400078e0200 */
[----:B------:R-:W-:-:S03]  /*1640*/  IMAD R16, R15, R0, 0x4 ;  /* 0x000000040f107424 */ /* 0x000fc600078e0200 */
[----:B------:R-:W-:Y:S02]  /*1650*/  SHF.R.S32.HI R17, RZ, 0x3, R10 ;  /* 0x00000003ff117819 */ /* 0x000fe4000001140a */
[----:B------:R-:W-:-:S03]  /*1660*/  SHF.R.S32.HI R19, RZ, 0x3, R16 ;  /* 0x00000003ff137819 */ /* 0x000fc60000011410 */
[----:B------:R-:W-:Y:S02]  /*1670*/  IMAD.IADD R10, R12, 0x1, -R17 ;  /* 0x000000010c0a7824 */ /* 0x000fe400078e0a11 */
[----:B------:R-:W-:Y:S02]  /*1680*/  IMAD.IADD R12, R14, 0x1, -R19 ;  /* 0x000000010e0c7824 */ /* 0x000fe400078e0a13 */
[----:B------:R-:W-:Y:S02]  /*1690*/  IMAD R14, R10, 0x3, RZ ;  /* 0x000000030a0e7824 */ /* 0x000fe400078e02ff */
[C---:B------:R-:W-:Y:S01]  /*16a0*/  IMAD R16, R12.reuse, 0x3, RZ ;  /* 0x000000030c107824 */ /* 0x040fe200078e02ff */
[----:B------:R-:W-:Y:S02]  /*16b0*/  LEA.HI.SX32 R15, R12, R15, 0x16 ;  /* 0x0000000f0c0f7211 */ /* 0x000fe400078fb2ff */
[----:B------:R-:W-:Y:S02]  /*16c0*/  SHF.R.S32.HI R17, RZ, 0x4, R14 ;  /* 0x00000004ff117819 */ /* 0x000fe4000001140e */
[----:B------:R-:W-:-:S02]  /*16d0*/  SHF.R.S32.HI R19, RZ, 0x4, R16 ;  /* 0x00000004ff137819 */ /* 0x000fc40000011410 */
[----:B------:R-:W-:Y:S02]  /*16e0*/  LEA.HI.SX32 R13, R10, R13, 0x16 ;  /* 0x0000000d0a0d7211 */ /* 0x000fe400078fb2ff */
[----:B------:R-:W-:Y:S02]  /*16f0*/  LEA.HI.SX32 R16, R12, R19, 0x19 ;  /* 0x000000130c107211 */ /* 0x000fe400078fcaff */
[----:B------:R-:W-:-:S03]  /*1700*/  LEA.HI.SX32 R14, R10, R17, 0x19 ;  /* 0x000000110a0e7211 */ /* 0x000fc600078fcaff */
[----:B------:R-:W-:Y:S01]  /*1710*/  IMAD.IADD R16, R15, 0x1, -R16 ;  /* 0x000000010f107824 */ /* 0x000fe200078e0a10 */
[----:B------:R-:W-:-:S03]  /*1720*/  IADD3 R13, PT, PT, R13, -R14, RZ ;  /* 0x8000000e0d0d7210 */ /* 0x000fc60007ffe0ff */
[----:B------:R-:W-:Y:S02]  /*1730*/  IMAD R17, R16, 0x3, RZ ;  /* 0x0000000310117824 */ /* 0x000fe400078e02ff */
[----:B------:R-:W-:-:S03]  /*1740*/  IMAD R14, R13, 0x3, RZ ;  /* 0x000000030d0e7824 */ /* 0x000fc600078e02ff */
[----:B------:R-:W-:Y:S02]  /*1750*/  SHF.R.S32.HI R17, RZ, 0x3, R17 ;  /* 0x00000003ff117819 */ /* 0x000fe40000011411 */
[----:B------:R-:W-:Y:S01]  /*1760*/  SHF.R.S32.HI R15, RZ, 0x3, R14 ;  /* 0x00000003ff0f7819 */ /* 0x000fe2000001140e */
[----:B------:R-:W-:Y:S02]  /*1770*/  IMAD.MOV R14, RZ, RZ, -R13 ;  /* 0x000000ffff0e7224 */ /* 0x000fe400078e0a0d */
[----:B------:R-:W-:Y:S01]  /*1780*/  IMAD.IADD R17, R12, 0x1, -R17 ;  /* 0x000000010c117824 */ /* 0x000fe200078e0a11 */
[----:B------:R-:W-:Y:S01]  /*1790*/  IADD3 R15, PT, PT, R10, -R15, RZ ;  /* 0x8000000f0a0f7210 */ /* 0x000fe20007ffe0ff */
[----:B------:R-:W-:-:S03]  /*17a0*/  IMAD.MOV R12, RZ, RZ, -R16 ;  /* 0x000000ffff0c7224 */ /* 0x000fc600078e0a10 */
[----:B------:R-:W-:Y:S02]  /*17b0*/  LEA.HI.SX32 R10, R15, R14, 0x1f ;  /* 0x0000000e0f0a7211 */ /* 0x000fe400078ffaff */
[----:B------:R-:W-:Y:S02]  /*17c0*/  LEA.HI.SX32 R12, R17, R12, 0x1f ;  /* 0x0000000c110c7211 */ /* 0x000fe400078ffaff */
[----:B------:R-:W-:-:S03]  /*17d0*/  IADD3 R15, PT, PT, R15, -R10, RZ ;  /* 0x8000000a0f0f7210 */ /* 0x000fc60007ffe0ff */
[----:B------:R-:W-:Y:S02]  /*17e0*/  IMAD.IADD R17, R17, 0x1, -R12 ;  /* 0x0000000111117824 */ /* 0x000fe400078e0a0c */
[----:B------:R-:W-:-:S03]  /*17f0*/  VIADD R13, R15, 0x1 ;  /* 0x000000010f0d7836 */ /* 0x000fc60000000000 */
[----:B------:R-:W-:Y:S02]  /*1800*/  IADD3 R19, PT, PT, R17, 0x1, RZ ;  /* 0x0000000111137810 */ /* 0x000fe40007ffe0ff */
[----:B------:R-:W-:Y:S02]  /*1810*/  LEA.HI.SX32 R13, R13, R10, 0x1f ;  /* 0x0000000a0d0d7211 */ /* 0x000fe400078ffaff */
[----:B------:R-:W-:-:S03]  /*1820*/  LEA.HI.SX32 R19, R19, R12, 0x1f ;  /* 0x0000000c13137211 */ /* 0x000fc600078ffaff */
[----:B------:R-:W-:Y:S02]  /*1830*/  IMAD.IADD R15, R15, 0x1, -R13 ;  /* 0x000000010f0f7824 */ /* 0x000fe400078e0a0d */
[----:B------:R-:W-:-:S03]  /*1840*/  IMAD.IADD R17, R17, 0x1, -R19 ;  /* 0x0000000111117824 */ /* 0x000fc600078e0a13 */
[----:B------:R0:W-:Y:S04]  /*1850*/  STG.E desc[UR36][R8.64], R15 ;  /* 0x0000000f08007986 */ /* 0x0001e8000c101924 */
[----:B------:R-:W-:Y:S04]  /*1860*/  STG.E desc[UR36][R4.64], R17 ;  /* 0x0000001104007986 */ /* 0x000fe8000c101924 */
[----:B------:R-:W-:Y:S04]  /*1870*/  STG.E desc[UR36][R2.64], R19 ;  /* 0x0000001302007986 */ /* 0x000fe8000c101924 */
[----:B------:R1:W-:Y:S04]  /*1880*/  STG.E desc[UR36][R6.64], R13 ;  /* 0x0000000d06007986 */ /* 0x0003e8000c101924 */
[----:B------:R-:W2:Y:S04]  /*1890*/  LDG.E R12, desc[UR36][R4.64+0x4] ;  /* 0x00000424040c7981 */ /* 0x000ea8000c1e1900 */
[----:B------:R-:W2:Y:S04]  /*18a0*/  LDG.E R21, desc[UR36][R2.64+0x4] ;  /* 0x0000042402157981 */ /* 0x000ea8000c1e1900 */
[----:B------:R-:W3:Y:S04]  /*18b0*/  LDG.E R23, desc[UR36][R6.64+0x4] ;  /* 0x0000042406177981 */ /* 0x000ee8000c1e1900 */
[----:B------:R-:W3:Y:S01]  /*18c0*/  LDG.E R10, desc[UR36][R8.64+0x4] ;  /* 0x00000424080a7981 */ /* 0x000ee2000c1e1900 */
[----:B--2---:R-:W-:-:S05]  /*18d0*/  IADD3 R12, PT, PT, R12, R21, RZ ;  /* 0x000000150c0c7210 */ /* 0x004fca0007ffe0ff */
[----:B------:R-:W-:-:S05]  /*18e0*/  VIADD R14, R12, 0x1 ;  /* 0x000000010c0e7836 */ /* 0x000fca0000000000 */
[----:B------:R-:W-:Y:S02]  /*18f0*/  SHF.R.S32.HI R14, RZ, 0x1, R14 ;  /* 0x00000001ff0e7819 */ /* 0x000fe4000001140e */
[----:B---3--:R-:W-:-:S03]  /*1900*/  IADD3 R10, PT, PT, R10, R23, RZ ;  /* 0x000000170a0a7210 */ /* 0x008fc60007ffe0ff */
[----:B------:R-:W-:-:S04]  /*1910*/  IMAD.IADD R14, R21, 0x1, -R14 ;  /* 0x00000001150e7824 */ /* 0x000fc800078e0a0e */
[----:B0-----:R-:W-:Y:S02]  /*1920*/  VIADD R15, R14, 0x1 ;  /* 0x000000010e0f7836 */ /* 0x001fe40000000000 */
[----:B-1----:R-:W-:-:S03]  /*1930*/  VIADD R13, R10, 0x1 ;  /* 0x000000010a0d7836 */ /* 0x002fc60000000000 */
        /* <DEDUP_REMOVED lines=9> */
[----:B------:R-:W-:-:S04]  /*19d0*/  LEA.HI.SX32 R13, R10, R23, 0x1f ;  /* 0x000000170a0d7211 */ /* 0x000fc800078ffaff */
[----:B------:R-:W-:Y:S01]  /*19e0*/  LEA.HI.SX32 R15, R12, R15, 0x1f ;  /* 0x0000000f0c0f7211 */ /* 0x000fe200078ffaff */
[----:B------:R-:W-:-:S04]  /*19f0*/  IMAD R14, R13, R0, 0x4 ;  /* 0x000000040d0e7424 */ /* 0x000fc800078e0200 */
[----:B------:R-:W-:Y:S01]  /*1a00*/  IMAD R16, R15, R0, 0x4 ;  /* 0x000000040f107424 */ /* 0x000fe200078e0200 */
[----:B------:R-:W-:-:S04]  /*1a10*/  SHF.R.S32.HI R17, RZ, 0x3, R14 ;  /* 0x00000003ff117819 */ /* 0x000fc8000001140e */
[----:B------:R-:W-:Y:S02]  /*1a20*/  SHF.R.S32.HI R19, RZ, 0x3, R16 ;  /* 0x00000003ff137819 */ /* 0x000fe40000011410 */
[----:B------:R-:W-:-:S03]  /*1a30*/  IADD3 R10, PT, PT, R10, -R17, RZ ;  /* 0x800000110a0a7210 */ /* 0x000fc60007ffe0ff */
[----:B------:R-:W-:Y:S02]  /*1a40*/  IMAD.IADD R12, R12, 0x1, -R19 ;  /* 0x000000010c0c7824 */ /* 0x000fe400078e0a13 */
[----:B------:R-:W-:Y:S02]  /*1a50*/  IMAD R14, R10, 0x3, RZ ;  /* 0x000000030a0e7824 */ /* 0x000fe400078e02ff */
[----:B------:R-:W-:-:S03]  /*1a60*/  IMAD R16, R12, 0x3, RZ ;  /* 0x000000030c107824 */ /* 0x000fc600078e02ff */
[----:B------:R-:W-:Y:S02]  /*1a70*/  SHF.R.S32.HI R17, RZ, 0x4, R14 ;  /* 0x00000004ff117819 */ /* 0x000fe4000001140e */
[----:B------:R-:W-:Y:S02]  /*1a80*/  SHF.R.S32.HI R19, RZ, 0x4, R16 ;  /* 0x00000004ff137819 */ /* 0x000fe40000011410 */
[C---:B------:R-:W-:Y:S02]  /*1a90*/  LEA.HI.SX32 R13, R10.reuse, R13, 0x16 ;  /* 0x0000000d0a0d7211 */ /* 0x040fe400078fb2ff */
[----:B------:R-:W-:Y:S02]  /*1aa0*/  LEA.HI.SX32 R14, R10, R17, 0x19 ;  /* 0x000000110a0e7211 */ /* 0x000fe400078fcaff */
[C---:B------:R-:W-:Y:S02]  /*1ab0*/  LEA.HI.SX32 R15, R12.reuse, R15, 0x16 ;  /* 0x0000000f0c0f7211 */ /* 0x040fe400078fb2ff */
[----:B------:R-:W-:Y:S01]  /*1ac0*/  LEA.HI.SX32 R16, R12, R19, 0x19 ;  /* 0x000000130c107211 */ /* 0x000fe200078fcaff */
[----:B------:R-:W-:-:S03]  /*1ad0*/  IMAD.IADD R13, R13, 0x1, -R14 ;  /* 0x000000010d0d7824 */ /* 0x000fc600078e0a0e */
[----:B------:R-:W-:Y:S01]  /*1ae0*/  IADD3 R16, PT, PT, R15, -R16, RZ ;  /* 0x800000100f107210 */ /* 0x000fe20007ffe0ff */
[----:B------:R-:W-:-:S04]  /*1af0*/  IMAD R14, R13, 0x3, RZ ;  /* 0x000000030d0e7824 */ /* 0x000fc800078e02ff */
[----:B------:R-:W-:Y:S01]  /*1b00*/  IMAD R17, R16, 0x3, RZ ;  /* 0x0000000310117824 */ /* 0x000fe200078e02ff */
[----:B------:R-:W-:-:S04]  /*1b10*/  SHF.R.S32.HI R15, RZ, 0x3, R14 ;  /* 0x00000003ff0f7819 */ /* 0x000fc8000001140e */
[----:B------:R-:W-:Y:S01]  /*1b20*/  SHF.R.S32.HI R17, RZ, 0x3, R17 ;  /* 0x00000003ff117819 */ /* 0x000fe20000011411 */
[----:B------:R-:W-:Y:S02]  /*1b30*/  IMAD.MOV R14, RZ, RZ, -R13 ;  /* 0x000000ffff0e7224 */ /* 0x000fe400078e0a0d */
[----:B------:R-:W-:Y:S01]  /*1b40*/  IMAD.IADD R15, R10, 0x1, -R15 ;  /* 0x000000010a0f7824 */ /* 0x000fe200078e0a0f */
[----:B------:R-:W-:Y:S01]  /*1b50*/  IADD3 R17, PT, PT, R12, -R17, RZ ;  /* 0x800000110c117210 */ /* 0x000fe20007ffe0ff */
[----:B------:R-:W-:-:S03]  /*1b60*/  IMAD.MOV R12, RZ, RZ, -R16 ;  /* 0x000000ffff0c7224 */ /* 0x000fc600078e0a10 */
[----:B------:R-:W-:Y:S02]  /*1b70*/  LEA.HI.SX32 R10, R15, R14, 0x1f ;  /* 0x0000000e0f0a7211 */ /* 0x000fe400078ffaff */
[----:B------:R-:W-:-:S03]  /*1b80*/  LEA.HI.SX32 R12, R17, R12, 0x1f ;  /* 0x0000000c110c7211 */ /* 0x000fc600078ffaff */
[----:B------:R-:W-:Y:S01]  /*1b90*/  IMAD.IADD R15, R15, 0x1, -R10 ;  /* 0x000000010f0f7824 */ /* 0x000fe200078e0a0a */
[----:B------:R-:W-:-:S03]  /*1ba0*/  IADD3 R17, PT, PT, R17, -R12, RZ ;  /* 0x8000000c11117210 */ /* 0x000fc60007ffe0ff */
[----:B------:R-:W-:Y:S02]  /*1bb0*/  VIADD R13, R15, 0x1 ;  /* 0x000000010f0d7836 */ /* 0x000fe40000000000 */
[----:B------:R-:W-:-:S03]  /*1bc0*/  VIADD R19, R17, 0x1 ;  /* 0x0000000111137836 */ /* 0x000fc60000000000 */
[----:B------:R-:W-:Y:S02]  /*1bd0*/  LEA.HI.SX32 R13, R13, R10, 0x1f ;  /* 0x0000000a0d0d7211 */ /* 0x000fe400078ffaff */
[----:B------:R-:W-:Y:S02]  /*1be0*/  LEA.HI.SX32 R19, R19, R12, 0x1f ;  /* 0x0000000c13137211 */ /* 0x000fe400078ffaff */
[----:B------:R-:W-:-:S03]  /*1bf0*/  IADD3 R15, PT, PT, R15, -R13, RZ ;  /* 0x8000000d0f0f7210 */ /* 0x000fc60007ffe0ff */
[----:B------:R-:W-:Y:S02]  /*1c00*/  IMAD.IADD R17, R17, 0x1, -R19 ;  /* 0x0000000111117824 */ /* 0x000fe400078e0a13 */
[----:B------:R0:W-:Y:S04]  /*1c10*/  STG.E desc[UR36][R8.64+0x4], R15 ;  /* 0x0000040f08007986 */ /* 0x0001e8000c101924 */
[----:B------:R-:W-:Y:S04]  /*1c20*/  STG.E desc[UR36][R4.64+0x4], R17 ;  /* 0x0000041104007986 */ /* 0x000fe8000c101924 */
[----:B------:R-:W-:Y:S04]  /*1c30*/  STG.E desc[UR36][R2.64+0x4], R19 ;  /* 0x0000041302007986 */ /* 0x000fe8000c101924 */
[----:B------:R1:W-:Y:S04]  /*1c40*/  STG.E desc[UR36][R6.64+0x4], R13 ;  /* 0x0000040d06007986 */ /* 0x0003e8000c101924 */
[----:B------:R-:W2:Y:S04]  /*1c50*/  LDG.E R21, desc[UR36][R6.64+-0x8] ;  /* 0xfffff82406157981 */ /* 0x000ea8000c1e1900 */
[----:B------:R-:W2:Y:S01]  /*1c60*/  LDG.E R14, desc[UR36][R2.64+-0x8] ;  /* 0xfffff824020e7981 */ /* 0x000ea2000c1e1900 */
[----:B------:R-:W-:-:S03]  /*1c70*/  IMAD.WIDE R10, R11, 0x4, R6 ;  /* 0x000000040b0a7825 */ /* 0x000fc600078e0206 */
[----:B------:R-:W3:Y:S04]  /*1c80*/  LDG.E R12, desc[UR36][R4.64+-0x8] ;  /* 0xfffff824040c7981 */ /* 0x000ee8000c1e1900 */
[----:B------:R-:W3:Y:S01]  /*1c90*/  LDG.E R23, desc[UR36][R10.64+-0x8] ;  /* 0xfffff8240a177981 */ /* 0x000ee2000c1e1900 */
[----:B--2---:R-:W-:-:S05]  /*1ca0*/  IMAD.IADD R14, R14, 0x1, R21 ;  /* 0x000000010e0e7824 */ /* 0x004fca00078e0215 */
[----:B------:R-:W-:-:S04]  /*1cb0*/  IADD3 R16, PT, PT, R14, 0x1, RZ ;  /* 0x000000010e107810 */ /* 0x000fc80007ffe0ff */
[----:B------:R-:W-:Y:S01]  /*1cc0*/  SHF.R.S32.HI R16, RZ, 0x1, R16 ;  /* 0x00000001ff107819 */ /* 0x000fe20000011410 */
[----:B---3--:R-:W-:-:S04]  /*1cd0*/  IMAD.IADD R12, R12, 0x1, R23 ;  /* 0x000000010c0c7824 */ /* 0x008fc800078e0217 */
[----:B------:R-:W-:Y:S02]  /*1ce0*/  IMAD.IADD R16, R21, 0x1, -R16 ;  /* 0x0000000115107824 */ /* 0x000fe400078e0a10 */
[----:B0-----:R-:W-:-:S03]  /*1cf0*/  VIADD R8, R12, 0x1 ;  /* 0x000000010c087836 */ /* 0x001fc60000000000 */
[----:B------:R-:W-:-:S04]  /*1d00*/  IADD3 R9, PT, PT, R16, 0x1, RZ ;  /* 0x0000000110097810 */ /* 0x000fc80007ffe0ff */
[----:B------:R-:W-:-:S04]  /*1d10*/  SHF.R.S32.HI R9, RZ, 0x1, R9 ;  /* 0x00000001ff097819 */ /* 0x000fc80000011409 */
[----:B------:R-:W-:-:S05]  /*1d20*/  LEA.HI.SX32 R8, R8, R9, 0x1f ;  /* 0x0000000908087211 */ /* 0x000fca00078ffaff */
[----:B------:R-:W-:-:S05]  /*1d30*/  IMAD.IADD R23, R23, 0x1, -R8 ;  /* 0x0000000117177824 */ /* 0x000fca00078e0a08 */
[----:B------:R-:W-:Y:S01]  /*1d40*/  IADD3 R9, PT, PT, R23, 0x1, RZ ;  /* 0x0000000117097810 */ /* 0x000fe20007ffe0ff */
[----:B------:R-:W-:-:S03]  /*1d50*/  IMAD.IADD R8, R12, 0x1, R23 ;  /* 0x000000010c087824 */ /* 0x000fc600078e0217 */
[----:B------:R-:W-:Y:S01]  /*1d60*/  LEA.HI.SX32 R9, R9, R16, 0x1f ;  /* 0x0000001009097211 */ /* 0x000fe200078ffaff */
[----:B------:R-:W-:-:S03]  /*1d70*/  IMAD.MOV R23, RZ, RZ, -R23 ;  /* 0x000000ffff177224 */ /* 0x000fc600078e0a17 */
[----:B------:R-:W-:Y:S01]  /*1d80*/  IADD3 R14, PT, PT, R14, R9, RZ ;  /* 0x000000090e0e7210 */ /* 0x000fe20007ffe0ff */
[----:B-1----:R-:W-:Y:S01]  /*1d90*/  IMAD.MOV R13, RZ, RZ, -R9 ;  /* 0x000000ffff0d7224 */ /* 0x002fe200078e0a09 */
[----:B------:R-:W-:-:S04]  /*1da0*/  LEA.HI.SX32 R9, R8, R23, 0x1f ;  /* 0x0000001708097211 */ /* 0x000fc800078ffaff */
[----:B------:R-:W-:Y:S01]  /*1db0*/  LEA.HI.SX32 R13, R14, R13, 0x1f ;  /* 0x0000000d0e0d7211 */ /* 0x000fe200078ffaff */
[----:B------:R-:W-:-:S04]  /*1dc0*/  IMAD R12, R9, R0, 0x4 ;  /* 0x00000004090c7424 */ /* 0x000fc800078e0200 */
[----:B------:R-:W-:Y:S01]  /*1dd0*/  IMAD R16, R13, R0, 0x4 ;  /* 0x000000040d107424 */ /* 0x000fe200078e0200 */
[----:B------:R-:W-:-:S04]  /*1de0*/  SHF.R.S32.HI R15, RZ, 0x3, R12 ;  /* 0x00000003ff0f7819 */ /* 0x000fc8000001140c */
[----:B------:R-:W-:Y:S01]  /*1df0*/  SHF.R.S32.HI R17, RZ, 0x3, R16 ;  /* 0x00000003ff117819 */ /* 0x000fe20000011410 */
[----:B------:R-:W-:-:S03]  /*1e00*/  IMAD.IADD R8, R8, 0x1, -R15 ;  /* 0x0000000108087824 */ /* 0x000fc600078e0a0f */
[----:B------:R-:W-:Y:S01]  /*1e10*/  IADD3 R14, PT, PT, R14, -R17, RZ ;  /* 0x800000110e0e7210 */ /* 0x000fe20007ffe0ff */
[----:B------:R-:W-:-:S04]  /*1e20*/  IMAD R12, R8, 0x3, RZ ;  /* 0x00000003080c7824 */ /* 0x000fc800078e02ff */
[----:B------:R-:W-:Y:S01]  /*1e30*/  IMAD R16, R14, 0x3, RZ ;  /* 0x000000030e107824 */ /* 0x000fe200078e02ff */
[----:B------:R-:W-:Y:S02]  /*1e40*/  SHF.R.S32.HI R15, RZ, 0x4, R12 ;  /* 0x00000004ff0f7819 */ /* 0x000fe4000001140c */
[C---:B------:R-:W-:Y:S02]  /*1e50*/  LEA.HI.SX32 R9, R8.reuse, R9, 0x16 ;  /* 0x0000000908097211 */ /* 0x040fe400078fb2ff */
[----:B------:R-:W-:Y:S02]  /*1e60*/  SHF.R.S32.HI R17, RZ, 0x4, R16 ;  /* 0x00000004ff117819 */ /* 0x000fe40000011410 */
[----:B------:R-:W-:Y:S02]  /*1e70*/  LEA.HI.SX32 R12, R8, R15, 0x19 ;  /* 0x0000000f080c7211 */ /* 0x000fe400078fcaff */
[C---:B------:R-:W-:Y:S02]  /*1e80*/  LEA.HI.SX32 R13, R14.reuse, R13, 0x16 ;  /* 0x0000000d0e0d7211 */ /* 0x040fe400078fb2ff */
[----:B------:R-:W-:Y:S01]  /*1e90*/  LEA.HI.SX32 R16, R14, R17, 0x19 ;  /* 0x000000110e107211 */ /* 0x000fe200078fcaff */
[----:B------:R-:W-:-:S04]  /*1ea0*/  IMAD.IADD R9, R9, 0x1, -R12 ;  /* 0x0000000109097824 */ /* 0x000fc800078e0a0c */
[----:B------:R-:W-:Y:S02]  /*1eb0*/  IMAD.IADD R16, R13, 0x1, -R16 ;  /* 0x000000010d107824 */ /* 0x000fe400078e0a10 */
[----:B------:R-:W-:Y:S02]  /*1ec0*/  IMAD R12, R9, 0x3, RZ ;  /* 0x00000003090c7824 */ /* 0x000fe400078e02ff */
[----:B------:R-:W-:-:S03]  /*1ed0*/  IMAD R15, R16, 0x3, RZ ;  /* 0x00000003100f7824 */ /* 0x000fc600078e02ff */
[----:B------:R-:W-:Y:S02]  /*1ee0*/  SHF.R.S32.HI R13, RZ, 0x3, R12 ;  /* 0x00000003ff0d7819 */ /* 0x000fe4000001140c */
[----:B------:R-:W-:Y:S02]  /*1ef0*/  SHF.R.S32.HI R15, RZ, 0x3, R15 ;  /* 0x00000003ff0f7819 */ /* 0x000fe4000001140f */
[----:B------:R-:W-:Y:S01]  /*1f00*/  IADD3 R12, PT, PT, -R9, RZ, RZ ;  /* 0x000000ff090c7210 */ /* 0x000fe20007ffe1ff */
[----:B------:R-:W-:Y:S01]  /*1f10*/  IMAD.IADD R13, R8, 0x1, -R13 ;  /* 0x00000001080d7824 */ /* 0x000fe200078e0a0d */
[----:B------:R-:W-:Y:S01]  /*1f20*/  IADD3 R16, PT, PT, -R16, RZ, RZ ;  /* 0x000000ff10107210 */ /* 0x000fe20007ffe1ff */
[----:B------:R-:W-:-:S03]  /*1f30*/  IMAD.IADD R15, R14, 0x1, -R15 ;  /* 0x000000010e0f7824 */ /* 0x000fc600078e0a0f */
[----:B------:R-:W-:Y:S02]  /*1f40*/  LEA.HI.SX32 R8, R13, R12, 0x1f ;  /* 0x0000000c0d087211 */ /* 0x000fe400078ffaff */
[----:B------:R-:W-:-:S03]  /*1f50*/  LEA.HI.SX32 R12, R15, R16, 0x1f ;  /* 0x000000100f0c7211 */ /* 0x000fc600078ffaff */
[----:B------:R-:W-:Y:S02]  /*1f60*/  IMAD.IADD R13, R13, 0x1, -R8 ;  /* 0x000000010d0d7824 */ /* 0x000fe400078e0a08 */
[----:B------:R-:W-:-:S03]  /*1f70*/  IMAD.IADD R15, R15, 0x1, -R12 ;  /* 0x000000010f0f7824 */ /* 0x000fc600078e0a0c */
[----:B------:R-:W-:Y:S01]  /*1f80*/  IADD3 R9, PT, PT, R13, 0x1, RZ ;  /* 0x000000010d097810 */ /* 0x000fe20007ffe0ff */
[----:B------:R-:W-:-:S03]  /*1f90*/  VIADD R17, R15, 0x1 ;  /* 0x000000010f117836 */ /* 0x000fc60000000000 */
[----:B------:R-:W-:Y:S02]  /*1fa0*/  LEA.HI.SX32 R9, R9, R8, 0x1f ;  /* 0x0000000809097211 */ /* 0x000fe400078ffaff */
[----:B------:R-:W-:-:S03]  /*1fb0*/  LEA.HI.SX32 R17, R17, R12, 0x1f ;  /* 0x0000000c11117211 */ /* 0x000fc600078ffaff */
[----:B------:R-:W-:Y:S01]  /*1fc0*/  IMAD.IADD R13, R13, 0x1, -R9 ;  /* 0x000000010d0d7824 */ /* 0x000fe200078e0a09 */
[----:B------:R-:W-:-:S04]  /*1fd0*/  IADD3 R15, PT, PT, R15, -R17, RZ ;  /* 0x800000110f0f7210 */ /* 0x000fc80007ffe0ff */
        /* <DEDUP_REMOVED lines=8> */
[----:B--2---:R-:W-:-:S04]  /*2060*/  IMAD.IADD R12, R12, 0x1, R19 ;  /* 0x000000010c0c7824 */ /* 0x004fc800078e0213 */
[----:B------:R-:W-:-:S05]  /*2070*/  VIADD R14, R12, 0x1 ;  /* 0x000000010c0e7836 */ /* 0x000fca0000000000 */
[----:B------:R-:W-:-:S04]  /*2080*/  SHF.R.S32.HI R14, RZ, 0x1, R14 ;  /* 0x00000001ff0e7819 */ /* 0x000fc8000001140e */
[----:B------:R-:W-:Y:S01]  /*2090*/  IADD3 R14, PT, PT, R19, -R14, RZ ;  /* 0x8000000e130e7210 */ /* 0x000fe20007ffe0ff */
[----:B---3--:R-:W-:-:S04]  /*20a0*/  IMAD.IADD R8, R8, 0x1, R21 ;  /* 0x0000000108087824 */ /* 0x008fc800078e0215 */
[----:B0-----:R-:W-:Y:S01]  /*20b0*/  VIADD R13, R14, 0x1 ;  /* 0x000000010e0d7836 */ /* 0x001fe20000000000 */
[----:B-1----:R-:W-:-:S04]  /*20c0*/  IADD3 R9, PT, PT, R8, 0x1, RZ ;  /* 0x0000000108097810 */ /* 0x002fc80007ffe0ff */
[----:B------:R-:W-:-:S04]  /*20d0*/  SHF.R.S32.HI R16, RZ, 0x1, R13 ;  /* 0x00000001ff107819 */ /* 0x000fc8000001140d */
[----:B------:R-:W-:-:S05]  /*20e0*/  LEA.HI.SX32 R16, R9, R16, 0x1f ;  /* 0x0000001009107211 */ /* 0x000fca00078ffaff */
[----:B------:R-:W-:-:S04]  /*20f0*/  IMAD.IADD R21, R21, 0x1, -R16 ;  /* 0x0000000115157824 */ /* 0x000fc800078e0a10 */
[----:B------:R-:W-:Y:S01]  /*2100*/  VIADD R9, R21, 0x1 ;  /* 0x0000000115097836 */ /* 0x000fe20000000000 */
[----:B------:R-:W-:-:S04]  /*2110*/  IADD3 R8, PT, PT, R8, R21, RZ ;  /* 0x0000001508087210 */ /* 0x000fc80007ffe0ff */
[----:B------:R-:W-:Y:S01]  /*2120*/  LEA.HI.SX32 R9, R9, R14, 0x1f ;  /* 0x0000000e09097211 */ /* 0x000fe200078ffaff */
[----:B------:R-:W-:-:S03]  /*2130*/  IMAD.MOV R21, RZ, RZ, -R21 ;  /* 0x000000ffff157224 */ /* 0x000fc600078e0a15 */
[----:B------:R-:W-:Y:S01]  /*2140*/  IADD3 R13, PT, PT, -R9, RZ, RZ ;  /* 0x000000ff090d7210 */ /* 0x000fe20007ffe1ff */
[----:B------:R-:W-:Y:S01]  /*2150*/  IMAD.IADD R12, R12, 0x1, R9 ;  /* 0x000000010c0c7824 */ /* 0x000fe200078e0209 */
[----:B------:R-:W-:-:S04]  /*2160*/  LEA.HI.SX32 R9, R8, R21, 0x1f ;  /* 0x0000001508097211 */ /* 0x000fc800078ffaff */
[----:B------:R-:W-:Y:S01]  /*2170*/  LEA.HI.SX32 R13, R12, R13, 0x1f ;  /* 0x0000000d0c0d7211 */ /* 0x000fe200078ffaff */
[----:B------:R-:W-:-:S04]  /*2180*/  IMAD R14, R9, R0, 0x4 ;  /* 0x00000004090e7424 */ /* 0x000fc800078e0200 */
[----:B------:R-:W-:Y:S01]  /*2190*/  IMAD R0, R13, R0, 0x4 ;  /* 0x000000040d007424 */ /* 0x000fe200078e0200 */
[----:B------:R-:W-:-:S04]  /*21a0*/  SHF.R.S32.HI R15, RZ, 0x3, R14 ;  /* 0x00000003ff0f7819 */ /* 0x000fc8000001140e */
[----:B------:R-:W-:Y:S01]  /*21b0*/  SHF.R.S32.HI R17, RZ, 0x3, R0 ;  /* 0x00000003ff117819 */ /* 0x000fe20000011400 */
[----:B------:R-:W-:-:S04]  /*21c0*/  IMAD.IADD R8, R8, 0x1, -R15 ;  /* 0x0000000108087824 */ /* 0x000fc800078e0a0f */
[----:B------:R-:W-:Y:S02]  /*21d0*/  IMAD.IADD R12, R12, 0x1, -R17 ;  /* 0x000000010c0c7824 */ /* 0x000fe400078e0a11 */
[----:B------:R-:W-:Y:S02]  /*21e0*/  IMAD R0, R8, 0x3, RZ ;  /* 0x0000000308007824 */ /* 0x000fe400078e02ff */
[----:B------:R-:W-:-:S03]  /*21f0*/  IMAD R14, R12, 0x3, RZ ;  /* 0x000000030c0e7824 */ /* 0x000fc600078e02ff */
[----:B------:R-:W-:Y:S02]  /*2200*/  SHF.R.S32.HI R15, RZ, 0x4, R0 ;  /* 0x00000004ff0f7819 */ /* 0x000fe40000011400 */
[----:B------:R-:W-:Y:S02]  /*2210*/  SHF.R.S32.HI R17, RZ, 0x4, R14 ;  /* 0x00000004ff117819 */ /* 0x000fe4000001140e */
[----:B------:R-:W-:Y:S02]  /*2220*/  LEA.HI.SX32 R9, R8, R9, 0x16 ;  /* 0x0000000908097211 */ /* 0x000fe400078fb2ff */
[----:B------:R-:W-:Y:S02]  /*2230*/  LEA.HI.SX32 R13, R12, R13, 0x16 ;  /* 0x0000000d0c0d7211 */ /* 0x000fe400078fb2ff */
[----:B------:R-:W-:Y:S02]  /*2240*/  LEA.HI.SX32 R0, R8, R15, 0x19 ;  /* 0x0000000f08007211 */ /* 0x000fe400078fcaff */
[----:B------:R-:W-:-:S02]  /*2250*/  LEA.HI.SX32 R14, R12, R17, 0x19 ;  /* 0x000000110c0e7211 */ /* 0x000fc400078fcaff */
[----:B------:R-:W-:-:S03]  /*2260*/  IADD3 R0, PT, PT, R9, -R0, RZ ;  /* 0x8000000009007210 */ /* 0x000fc60007ffe0ff */
[----:B------:R-:W-:Y:S02]  /*2270*/  IMAD.IADD R13, R13, 0x1, -R14 ;  /* 0x000000010d0d7824 */ /* 0x000fe400078e0a0e */
[----:B------:R-:W-:Y:S02]  /*2280*/  IMAD R9, R0, 0x3, RZ ;  /* 0x0000000300097824 */ /* 0x000fe400078e02ff */
[----:B------:R-:W-:-:S03]  /*2290*/  IMAD R14, R13, 0x3, RZ ;  /* 0x000000030d0e7824 */ /* 0x000fc600078e02ff */
[----:B------:R-:W-:Y:S02]  /*22a0*/  SHF.R.S32.HI R9, RZ, 0x3, R9 ;  /* 0x00000003ff097819 */ /* 0x000fe40000011409 */
[----:B------:R-:W-:Y:S01]  /*22b0*/  SHF.R.S32.HI R15, RZ, 0x3, R14 ;  /* 0x00000003ff0f7819 */ /* 0x000fe2000001140e */
[----:B------:R-:W-:Y:S01]  /*22c0*/  IMAD.MOV R0, RZ, RZ, -R0 ;  /* 0x000000ffff007224 */ /* 0x000fe200078e0a00 */
[----:B------:R-:W-:Y:S01]  /*22d0*/  IADD3 R9, PT, PT, R8, -R9, RZ ;  /* 0x8000000908097210 */ /* 0x000fe20007ffe0ff */
[----:B------:R-:W-:Y:S02]  /*22e0*/  IMAD.MOV R8, RZ, RZ, -R13 ;  /* 0x000000ffff087224 */ /* 0x000fe400078e0a0d */
[----:B------:R-:W-:Y:S01]  /*22f0*/  IMAD.IADD R15, R12, 0x1, -R15 ;  /* 0x000000010c0f7824 */ /* 0x000fe200078e0a0f */
[----:B------:R-:W-:-:S04]  /*2300*/  LEA.HI.SX32 R0, R9, R0, 0x1f ;  /* 0x0000000009007211 */ /* 0x000fc800078ffaff */
        /* <DEDUP_REMOVED lines=10> */
[----:B------:R0:W-:Y:S04]  /*23b0*/  STG.E desc[UR36][R2.64+-0x4], R15 ;  /* 0xfffffc0f02007986 */ /* 0x0001e8000c101924 */
[----:B------:R0:W-:Y:S04]  /*23c0*/  STG.E desc[UR36][R6.64+-0x4], R17 ;  /* 0xfffffc1106007986 */ /* 0x0001e8000c101924 */
[----:B------:R0:W-:Y:S02]  /*23d0*/  STG.E desc[UR36][R10.64+-0x4], R13 ;  /* 0xfffffc0d0a007986 */ /* 0x0001e4000c101924 */
.L_x_1:
[----:B------:R-:W-:Y:S05]  /*23e0*/  @P1 EXIT ;  /* 0x000000000000194d */ /* 0x000fea0003800000 */
[----:B------:R-:W1:Y:S01]  /*23f0*/  LDCU.64 UR6, c[0x0][0x380] ;  /* 0x00007000ff0677ac */ /* 0x000e620008000a00 */
[----:B------:R-:W3:Y:S01]  /*2400*/  LDCU.64 UR8, c[0x0][0x388] ;  /* 0x00007100ff0877ac */ /* 0x000ee20008000a00 */
[----:B-1----:R-:W-:-:S06]  /*2410*/  UIMAD.WIDE.U32 UR4, UR4, 0x4, UR6 ;  /* 0x00000004040478a5 */ /* 0x002fcc000f8e0006 */
[----:B0-2---:R-:W-:Y:S01]  /*2420*/  MOV R2, UR4 ;  /* 0x0000000400027c02 */ /* 0x005fe20008000f00 */
[----:B------:R-:W-:-:S05]  /*2430*/  IMAD.U32 R3, RZ, RZ, UR5 ;  /* 0x00000005ff037e24 */ /* 0x000fca000f8e00ff */
[----:B------:R-:W2:Y:S04]  /*2440*/  LDG.E R4, desc[UR36][R2.64+0xc] ;  /* 0x00000c2402047981 */ /* 0x000ea8000c1e1900 */
[----:B------:R-:W2:Y:S04]  /*2450*/  LDG.E R5, desc[UR36][R2.64+0x10] ;  /* 0x0000102402057981 */ /* 0x000ea8000c1e1900 */
[----:B------:R-:W4:Y:S04]  /*2460*/  LDG.E R0, desc[UR36][R2.64+0x8] ;  /* 0x0000082402007981 */ /* 0x000f28000c1e1900 */
[----:B------:R-:W4:Y:S01]  /*2470*/  LDG.E R7, desc[UR36][R2.64+0x14] ;  /* 0x0000142402077981 */ /* 0x000f22000c1e1900 */
[----:B---3--:R-:W-:-:S04]  /*2480*/  UIADD3 UR4, UPT, UPT, UR10, UR9, URZ ;  /* 0x000000090a047290 */ /* 0x008fc8000fffe0ff */
[----:B------:R-:W-:Y:S01]  /*2490*/  UIMAD.WIDE UR4, UR4, 0x4, UR6 ;  /* 0x00000004040478a5 */ /* 0x000fe2000f8e0206 */
[----:B--2---:R-:W-:-:S05]  /*24a0*/  IMAD.IADD R4, R4, 0x1, R5 ;  /* 0x0000000104047824 */ /* 0x004fca00078e0205 */
[----:B------:R-:W-:Y:S01]  /*24b0*/  IADD3 R6, PT, PT, R4, 0x1, RZ ;  /* 0x0000000104067810 */ /* 0x000fe20007ffe0ff */
[----:B----4-:R-:W-:-:S03]  /*24c0*/  IMAD.IADD R0, R0, 0x1, R7 ;  /* 0x0000000100007824 */ /* 0x010fc600078e0207 */
[----:B------:R-:W-:-:S05]  /*24d0*/  SHF.R.S32.HI R6, RZ, 0x1, R6 ;  /* 0x00000001ff067819 */ /* 0x000fca0000011406 */
[----:B------:R-:W-:Y:S02]  /*24e0*/  IMAD.IADD R6, R5, 0x1, -R6 ;  /* 0x0000000105067824 */ /* 0x000fe400078e0a06 */
[----:B------:R-:W-:-:S03]  /*24f0*/  VIADD R5, R0, 0x1 ;  /* 0x0000000100057836 */ /* 0x000fc60000000000 */
[----:B------:R-:W-:-:S04]  /*2500*/  IADD3 R8, PT, PT, R6, 0x1, RZ ;  /* 0x0000000106087810 */ /* 0x000fc80007ffe0ff */
[----:B------:R-:W-:-:S04]  /*2510*/  SHF.R.S32.HI R8, RZ, 0x1, R8 ;  /* 0x00000001ff087819 */ /* 0x000fc80000011408 */
[----:B------:R-:W-:-:S05]  /*2520*/  LEA.HI.SX32 R8, R5, R8, 0x1f ;  /* 0x0000000805087211 */ /* 0x000fca00078ffaff */
[----:B------:R-:W-:-:S05]  /*2530*/  IMAD.IADD R7, R7, 0x1, -R8 ;  /* 0x0000000107077824 */ /* 0x000fca00078e0a08 */
[----:B------:R-:W-:-:S04]  /*2540*/  IADD3 R5, PT, PT, R7, 0x1, RZ ;  /* 0x0000000107057810 */ /* 0x000fc80007ffe0ff */
[----:B------:R-:W-:Y:S01]  /*2550*/  LEA.HI.SX32 R5, R5, R6, 0x1f ;  /* 0x0000000605057211 */ /* 0x000fe200078ffaff */
[--C-:B------:R-:W-:Y:S02]  /*2560*/  IMAD.IADD R6, R0, 0x1, R7.reuse ;  /* 0x0000000100067824 */ /* 0x100fe400078e0207 */
[----:B------:R-:W-:Y:S01]  /*2570*/  IMAD.MOV R7, RZ, RZ, -R7 ;  /* 0x000000ffff077224 */ /* 0x000fe200078e0a07 */
[----:B------:R-:W-:Y:S01]  /*2580*/  IADD3 R4, PT, PT, R4, R5, RZ ;  /* 0x0000000504047210 */ /* 0x000fe20007ffe0ff */
[----:B------:R-:W-:Y:S02]  /*2590*/  IMAD.MOV R9, RZ, RZ, -R5 ;  /* 0x000000ffff097224 */ /* 0x000fe400078e0a05 */
[----:B------:R-:W-:Y:S01]  /*25a0*/  IMAD.MOV.U32 R0, RZ, RZ, 0x3 ;  /* 0x00000003ff007424 */ /* 0x000fe200078e00ff */
[----:B------:R-:W-:Y:S02]  /*25b0*/  LEA.HI.SX32 R5, R6, R7, 0x1f ;  /* 0x0000000706057211 */ /* 0x000fe400078ffaff */
[----:B------:R-:W-:-:S03]  /*25c0*/  LEA.HI.SX32 R7, R4, R9, 0x1f ;  /* 0x0000000904077211 */ /* 0x000fc600078ffaff */
[-C--:B------:R-:W-:Y:S02]  /*25d0*/  IMAD R8, R5, R0.reuse, 0x4 ;  /* 0x0000000405087424 */ /* 0x080fe400078e0200 */
[----:B------:R-:W-:-:S03]  /*25e0*/  IMAD R10, R7, R0, 0x4 ;  /* 0x00000004070a7424 */ /* 0x000fc600078e0200 */
[----:B------:R-:W-:Y:S02]  /*25f0*/  SHF.R.S32.HI R9, RZ, 0x3, R8 ;  /* 0x00000003ff097819 */ /* 0x000fe40000011408 */
[----:B------:R-:W-:Y:S02]  /*2600*/  SHF.R.S32.HI R11, RZ, 0x3, R10 ;  /* 0x00000003ff0b7819 */ /* 0x000fe4000001140a */
[----:B------:R-:W-:-:S03]  /*2610*/  IADD3 R6, PT, PT, R6, -R9, RZ ;  /* 0x8000000906067210 */ /* 0x000fc60007ffe0ff */
[----:B------:R-:W-:Y:S01]  /*2620*/  IMAD.IADD R4, R4, 0x1, -R11 ;  /* 0x0000000104047824 */ /* 0x000fe200078e0a0b */
[C---:B------:R-:W-:Y:S01]  /*2630*/  LEA.HI.SX32 R5, R6.reuse, R5, 0x16 ;  /* 0x0000000506057211 */ /* 0x040fe200078fb2ff */
[----:B------:R-:W-:Y:S02]  /*2640*/  IMAD R8, R6, 0x3, RZ ;  /* 0x0000000306087824 */ /* 0x000fe400078e02ff */
[C---:B------:R-:W-:Y:S01]  /*2650*/  IMAD R10, R4.reuse, 0x3, RZ ;  /* 0x00000003040a7824 */ /* 0x040fe200078e02ff */
[----:B------:R-:W-:Y:S02]  /*2660*/  LEA.HI.SX32 R7, R4, R7, 0x16 ;  /* 0x0000000704077211 */ /* 0x000fe400078fb2ff */
[----:B------:R-:W-:Y:S02]  /*2670*/  SHF.R.S32.HI R9, RZ, 0x4, R8 ;  /* 0x00000004ff097819 */ /* 0x000fe40000011408 */
[----:B------:R-:W-:Y:S02]  /*2680*/  SHF.R.S32.HI R11, RZ, 0x4, R10 ;  /* 0x00000004ff0b7819 */ /* 0x000fe4000001140a */
[----:B------:R-:W-:-:S02]  /*2690*/  LEA.HI.SX32 R8, R6, R9, 0x19 ;  /* 0x0000000906087211 */ /* 0x000fc400078fcaff */
[----:B------:R-:W-:-:S03]  /*26a0*/  LEA.HI.SX32 R10, R4, R11, 0x19 ;  /* 0x0000000b040a7211 */ /* 0x000fc600078fcaff */
[----:B------:R-:W-:Y:S01]  /*26b0*/  IMAD.IADD R5, R5, 0x1, -R8 ;  /* 0x0000000105057824 */ /* 0x000fe200078e0a08 */
[----:B------:R-:W-:-:S03]  /*26c0*/  IADD3 R10, PT, PT, R7, -R10, RZ ;  /* 0x8000000a070a7210 */ /* 0x000fc60007ffe0ff */
[----:B------:R-:W-:Y:S02]  /*26d0*/  IMAD R7, R5, 0x3, RZ ;  /* 0x0000000305077824 */ /* 0x000fe400078e02ff */
[----:B------:R-:W-:Y:S02]  /*26e0*/  IMAD R8, R10, 0x3, RZ ;  /* 0x000000030a087824 */ /* 0x000fe400078e02ff */
[----:B------:R-:W-:Y:S01]  /*26f0*/  IMAD.MOV R10, RZ, RZ, -R10 ;  /* 0x000000ffff0a7224 */ /* 0x000fe200078e0a0a */
[----:B------:R-:W-:Y:S02]  /*2700*/  SHF.R.S32.HI R7, RZ, 0x3, R7 ;  /* 0x00000003ff077819 */ /* 0x000fe40000011407 */
[----:B------:R-:W-:-:S03]  /*2710*/  SHF.R.S32.HI R9, RZ, 0x3, R8 ;  /* 0x00000003ff097819 */ /* 0x000fc60000011408 */
[----:B------:R-:W-:Y:S01]  /*2720*/  IMAD.IADD R7, R6, 0x1, -R7 ;  /* 0x0000000106077824 */ /* 0x000fe200078e0a07 */
[----:B------:R-:W-:Y:S01]  /*2730*/  IADD3 R9, PT, PT, R4, -R9, RZ ;  /* 0x8000000904097210 */ /* 0x000fe20007ffe0ff */
[----:B------:R-:W-:-:S05]  /*2740*/  IMAD.MOV R6, RZ, RZ, -R5 ;  /* 0x000000ffff067224 */ /* 0x000fca00078e0a05 */
[----:B------:R-:W-:Y:S02]  /*2750*/  LEA.HI.SX32 R4, R7, R6, 0x1f ;  /* 0x0000000607047211 */ /* 0x000fe400078ffaff */
[----:B------:R-:W-:-:S03]  /*2760*/  LEA.HI.SX32 R6, R9, R10, 0x1f ;  /* 0x0000000a09067211 */ /* 0x000fc600078ffaff */
[----:B------:R-:W-:Y:S01]  /*2770*/  IMAD.IADD R7, R7, 0x1, -R4 ;  /* 0x0000000107077824 */ /* 0x000fe200078e0a04 */
[----:B------:R-:W-:-:S03]  /*2780*/  IADD3 R9, PT, PT, R9, -R6, RZ ;  /* 0x8000000609097210 */ /* 0x000fc60007ffe0ff */
[----:B------:R-:W-:Y:S02]  /*2790*/  VIADD R5, R7, 0x1 ;  /* 0x0000000107057836 */ /* 0x000fe40000000000 */
[----:B------:R-:W-:-:S03]  /*27a0*/  VIADD R11, R9, 0x1 ;  /* 0x00000001090b7836 */ /* 0x000fc60000000000 */
[----:B------:R-:W-:Y:S01]  /*27b0*/  LEA.HI.SX32 R8, R5, R4, 0x1f ;  /* 0x0000000405087211 */ /* 0x000fe200078ffaff */
[----:B------:R-:W-:Y:S01]  /*27c0*/  IMAD.U32 R4, RZ, RZ, UR4 ;  /* 0x00000004ff047e24 */ /* 0x000fe2000f8e00ff */
[----:B------:R-:W-:Y:S02]  /*27d0*/  LEA.HI.SX32 R11, R11, R6, 0x1f ;  /* 0x000000060b0b7211 */ /* 0x000fe400078ffaff */
[----:B------:R-:W-:Y:S01]  /*27e0*/  IADD3 R7, PT, PT, R7, -R8, RZ ;  /* 0x8000000807077210 */ /* 0x000fe20007ffe0ff */
[----:B------:R-:W-:Y:S01]  /*27f0*/  STG.E desc[UR36][R2.64+0x14], R8 ;  /* 0x0000140802007986 */ /* 0x000fe2000c101924 */
[----:B------:R-:W-:Y:S01]  /*2800*/  MOV R5, UR5 ;  /* 0x0000000500057c02 */ /* 0x000fe20008000f00 */
[----:B------:R-:W-:Y:S02]  /*2810*/  IMAD.IADD R9, R9, 0x1, -R11 ;  /* 0x0000000109097824 */ /* 0x000fe400078e0a0b */
[----:B------:R-:W-:Y:S04]  /*2820*/  STG.E desc[UR36][R2.64+0x8], R7 ;  /* 0x0000080702007986 */ /* 0x000fe8000c101924 */
[----:B------:R-:W-:Y:S04]  /*2830*/  STG.E desc[UR36][R2.64+0x10], R11 ;  /* 0x0000100b02007986 */ /* 0x000fe8000c101924 */
[----:B------:R0:W-:Y:S04]  /*2840*/  STG.E desc[UR36][R2.64+0xc], R9 ;  /* 0x00000c0902007986 */ /* 0x0001e8000c101924 */
[----:B------:R-:W2:Y:S04]  /*2850*/  LDG.E R10, desc[UR36][R4.64+0x4] ;  /* 0x00000424040a7981 */ /* 0x000ea8000c1e1900 */
[----:B------:R-:W2:Y:S04]  /*2860*/  LDG.E R13, desc[UR36][R4.64+0x8] ;  /* 0x00000824040d7981 */ /* 0x000ea8000c1e1900 */
[----:B------:R-:W3:Y:S04]  /*2870*/  LDG.E R6, desc[UR36][R4.64] ;  /* 0x0000002404067981 */ /* 0x000ee8000c1e1900 */
[----:B------:R-:W3:Y:S01]  /*2880*/  LDG.E R15, desc[UR36][R4.64+0xc] ;  /* 0x00000c24040f7981 */ /* 0x000ee2000c1e1900 */
[----:B------:R-:W-:-:S04]  /*2890*/  UIADD3 UR4, UPT, UPT, UR8, -0x2, URZ ;  /* 0xfffffffe08047890 */ /* 0x000fc8000fffe0ff */
[----:B------:R-:W-:-:S04]  /*28a0*/  UIMAD UR8, UR4, UR9, URZ ;  /* 0x00000009040872a4 */ /* 0x000fc8000f8e02ff */
[----:B------:R-:W-:-:S04]  /*28b0*/  UIADD3 UR4, UPT, UPT, UR10, UR8, URZ ;  /* 0x000000080a047290 */ /* 0x000fc8000fffe0ff */
[----:B------:R-:W-:Y:S01]  /*28c0*/  UIMAD.WIDE UR4, UR4, 0x4, UR6 ;  /* 0x00000004040478a5 */ /* 0x000fe2000f8e0206 */
[----:B--2---:R-:W-:-:S04]  /*28d0*/  IMAD.IADD R10, R10, 0x1, R13 ;  /* 0x000000010a0a7824 */ /* 0x004fc800078e020d */
[----:B------:R-:W-:Y:S02]  /*28e0*/  VIADD R12, R10, 0x1 ;  /* 0x000000010a0c7836 */ /* 0x000fe40000000000 */
[----:B---3--:R-:W-:-:S03]  /*28f0*/  IMAD.IADD R6, R6, 0x1, R15 ;  /* 0x0000000106067824 */ /* 0x008fc600078e020f */
[----:B------:R-:W-:-:S04]  /*2900*/  SHF.R.S32.HI R12, RZ, 0x1, R12 ;  /* 0x00000001ff0c7819 */ /* 0x000fc8000001140c */
[----:B------:R-:W-:Y:S02]  /*2910*/  IADD3 R12, PT, PT, R13, -R12, RZ ;  /* 0x8000000c0d0c7210 */ /* 0x000fe40007ffe0ff */
[----:B0-----:R-:W-:-:S03]  /*2920*/  IADD3 R2, PT, PT, R6, 0x1, RZ ;  /* 0x0000000106027810 */ /* 0x001fc60007ffe0ff */
[----:B------:R-:W-:-:S05]  /*2930*/  VIADD R7, R12, 0x1 ;  /* 0x000000010c077836 */ /* 0x000fca0000000000 */
[----:B------:R-:W-:-:S04]  /*2940*/  SHF.R.S32.HI R7, RZ, 0x1, R7 ;  /* 0x00000001ff077819 */ /* 0x000fc80000011407 */
[----:B------:R-:W-:-:S05]  /*2950*/  LEA.HI.SX32 R2, R2, R7, 0x1f ;  /* 0x0000000702027211 */ /* 0x000fca00078ffaff */
[----:B------:R-:W-:-:S04]  /*2960*/  IMAD.IADD R15, R15, 0x1, -R2 ;  /* 0x000000010f0f7824 */ /* 0x000fc800078e0a02 */
[----:B------:R-:W-:Y:S01]  /*2970*/  VIADD R3, R15, 0x1 ;  /* 0x000000010f037836 */ /* 0x000fe20000000000 */
[----:B------:R-:W-:Y:S01]  /*2980*/  IADD3 R6, PT, PT, R6, R15, RZ ;  /* 0x0000000f06067210 */ /* 0x000fe20007ffe0ff */
[----:B------:R-:W-:-:S03]  /*2990*/  IMAD.MOV R15, RZ, RZ, -R15 ;  /* 0x000000ffff0f7224 */ /* 0x000fc600078e0a0f */
[----:B------:R-:W-:-:S04]  /*29a0*/  LEA.HI.SX32 R3, R3, R12, 0x1f ;  /* 0x0000000c03037211 */ /* 0x000fc800078ffaff */
        /* <DEDUP_REMOVED lines=17> */
[----:B------:R-:W-:Y:S02]  /*2ac0*/  LEA.HI.SX32 R8, R10, R11, 0x19 ;  /* 0x0000000b0a087211 */ /* 0x000fe400078fcaff */
[----:B------:R-:W-:-:S03]  /*2ad0*/  IADD3 R2, PT, PT, R3, -R2, RZ ;  /* 0x8000000203027210 */ /* 0x000fc60007ffe0ff */
[----:B------:R-:W-:Y:S02]  /*2ae0*/  IMAD.IADD R7, R7, 0x1, -R8 ;  /* 0x0000000107077824 */ /* 0x000fe400078e0a08 */
[----:B------:R-:W-:Y:S02]  /*2af0*/  IMAD R3, R2, 0x3, RZ ;  /* 0x0000000302037824 */ /* 0x000fe400078e02ff */
[----:B------:R-:W-:Y:S02]  /*2b00*/  IMAD R8, R7, 0x3, RZ ;  /* 0x0000000307087824 */ /* 0x000fe400078e02ff */
[----:B------:R-:W-:Y:S01]  /*2b10*/  IMAD.MOV R2, RZ, RZ, -R2 ;  /* 0x000000ffff027224 */ /* 0x000fe200078e0a02 */
[----:B------:R-:W-:Y:S02]  /*2b20*/  SHF.R.S32.HI R3, RZ, 0x3, R3 ;  /* 0x00000003ff037819 */ /* 0x000fe40000011403 */
[----:B------:R-:W-:Y:S02]  /*2b30*/  SHF.R.S32.HI R9, RZ, 0x3, R8 ;  /* 0x00000003ff097819 */ /* 0x000fe40000011408 */
[----:B------:R-:W-:Y:S01]  /*2b40*/  IADD3 R3, PT, PT, R6, -R3, RZ ;  /* 0x8000000306037210 */ /* 0x000fe20007ffe0ff */
[----:B------:R-:W-:-:S02]  /*2b50*/  IMAD.MOV R6, RZ, RZ, -R7 ;  /* 0x000000ffff067224 */ /* 0x000fc400078e0a07 */
        /* <DEDUP_REMOVED lines=8> */
[----:B------:R-:W-:Y:S02]  /*2be0*/  LEA.HI.SX32 R11, R11, R6, 0x1f ;  /* 0x000000060b0b7211 */ /* 0x000fe400078ffaff */
[----:B------:R-:W-:Y:S01]  /*2bf0*/  MOV R2, UR4 ;  /* 0x0000000400027c02 */ /* 0x000fe20008000f00 */
[----:B------:R-:W-:Y:S01]  /*2c00*/  IMAD.IADD R13, R3, 0x1, -R7 ;  /* 0x00000001030d7824 */ /* 0x000fe200078e0a07 */
[----:B------:R-:W-:Y:S01]  /*2c10*/  STG.E desc[UR36][R4.64+0xc], R7 ;  /* 0x00000c0704007986 */ /* 0x000fe2000c101924 */
[----:B------:R-:W-:Y:S02]  /*2c20*/  IMAD.IADD R9, R9, 0x1, -R11 ;  /* 0x0000000109097824 */ /* 0x000fe400078e0a0b */
[----:B------:R-:W-:Y:S01]  /*2c30*/  IMAD.U32 R3, RZ, RZ, UR5 ;  /* 0x00000005ff037e24 */ /* 0x000fe2000f8e00ff */
[----:B------:R-:W-:Y:S04]  /*2c40*/  STG.E desc[UR36][R4.64], R13 ;  /* 0x0000000d04007986 */ /* 0x000fe8000c101924 */
[----:B------:R-:W-:Y:S04]  /*2c50*/  STG.E desc[UR36][R4.64+0x8], R11 ;  /* 0x0000080b04007986 */ /* 0x000fe8000c101924 */
[----:B------:R0:W-:Y:S04]  /*2c60*/  STG.E desc[UR36][R4.64+0x4], R9 ;  /* 0x0000040904007986 */ /* 0x0001e8000c101924 */
[----:B------:R-:W2:Y:S04]  /*2c70*/  LDG.E R8, desc[UR36][R2.64+0x4] ;  /* 0x0000042402087981 */ /* 0x000ea8000c1e1900 */
[----:B------:R-:W2:Y:S04]  /*2c80*/  LDG.E R15, desc[UR36][R2.64+0x8] ;  /* 0x00000824020f7981 */ /* 0x000ea8000c1e1900 */
[----:B------:R-:W3:Y:S04]  /*2c90*/  LDG.E R6, desc[UR36][R2.64] ;  /* 0x0000002402067981 */ /* 0x000ee8000c1e1900 */
[----:B------:R-:W3:Y:S01]  /*2ca0*/  LDG.E R17, desc[UR36][R2.64+0xc] ;  /* 0x00000c2402117981 */ /* 0x000ee2000c1e1900 */
[----:B------:R-:W-:Y:S01]  /*2cb0*/  UIMAD.WIDE UR4, UR9, 0x4, UR4 ;  /* 0x00000004090478a5 */ /* 0x000fe2000f8e0204 */
[----:B--2---:R-:W-:-:S05]  /*2cc0*/  IMAD.IADD R8, R8, 0x1, R15 ;  /* 0x0000000108087824 */ /* 0x004fca00078e020f */
[----:B------:R-:W-:Y:S01]  /*2cd0*/  IADD3 R10, PT, PT, R8, 0x1, RZ ;  /* 0x00000001080a7810 */ /* 0x000fe20007ffe0ff */
[----:B---3--:R-:W-:-:S03]  /*2ce0*/  IMAD.IADD R6, R6, 0x1, R17 ;  /* 0x0000000106067824 */ /* 0x008fc600078e0211 */
[----:B------:R-:W-:Y:S01]  /*2cf0*/  SHF.R.S32.HI R10, RZ, 0x1, R10 ;  /* 0x00000001ff0a7819 */ /* 0x000fe2000001140a */
[----:B0-----:R-:W-:-:S04]  /*2d00*/  VIADD R4, R6, 0x1 ;  /* 0x0000000106047836 */ /* 0x001fc80000000000 */
[----:B------:R-:W-:-:S05]  /*2d10*/  IMAD.IADD R10, R15, 0x1, -R10 ;  /* 0x000000010f0a7824 */ /* 0x000fca00078e0a0a */
[----:B------:R-:W-:-:S04]  /*2d20*/  IADD3 R7, PT, PT, R10, 0x1, RZ ;  /* 0x000000010a077810 */ /* 0x000fc80007ffe0ff */
[----:B------:R-:W-:-:S04]  /*2d30*/  SHF.R.S32.HI R7, RZ, 0x1, R7 ;  /* 0x00000001ff077819 */ /* 0x000fc80000011407 */
[----:B------:R-:W-:-:S05]  /*2d40*/  LEA.HI.SX32 R4, R4, R7, 0x1f ;  /* 0x0000000704047211 */ /* 0x000fca00078ffaff */
[----:B------:R-:W-:-:S04]  /*2d50*/  IMAD.IADD R17, R17, 0x1, -R4 ;  /* 0x0000000111117824 */ /* 0x000fc800078e0a04 */
[--C-:B------:R-:W-:Y:S01]  /*2d60*/  IMAD.IADD R6, R6, 0x1, R17.reuse ;  /* 0x0000000106067824 */ /* 0x100fe200078e0211 */
[----:B------:R-:W-:Y:S01]  /*2d70*/  IADD3 R5, PT, PT, R17, 0x1, RZ ;  /* 0x0000000111057810 */ /* 0x000fe20007ffe0ff */
[----:B------:R-:W-:-:S03]  /*2d80*/  IMAD.MOV R17, RZ, RZ, -R17 ;  /* 0x000000ffff117224 */ /* 0x000fc600078e0a11 */
[----:B------:R-:W-:-:S04]  /*2d90*/  LEA.HI.SX32 R5, R5, R10, 0x1f ;  /* 0x0000000a05057211 */ /* 0x000fc800078ffaff */
[----:B------:R-:W-:Y:S01]  /*2da0*/  IADD3 R8, PT, PT, R8, R5, RZ ;  /* 0x0000000508087210 */ /* 0x000fe20007ffe0ff */
[----:B------:R-:W-:Y:S01]  /*2db0*/  IMAD.MOV R7, RZ, RZ, -R5 ;  /* 0x000000ffff077224 */ /* 0x000fe200078e0a05 */
        /* <DEDUP_REMOVED lines=8> */
[C---:B------:R-:W-:Y:S01]  /*2e40*/  IMAD R4, R6.reuse, 0x3, RZ ;  /* 0x0000000306047824 */ /* 0x040fe200078e02ff */
[----:B------:R-:W-:Y:S02]  /*2e50*/  LEA.HI.SX32 R5, R6, R5, 0x16 ;  /* 0x0000000506057211 */ /* 0x000fe400078fb2ff */
[C---:B------:R-:W-:Y:S01]  /*2e60*/  LEA.HI.SX32 R7, R8.reuse, R7, 0x16 ;  /* 0x0000000708077211 */ /* 0x040fe200078fb2ff */
[----:B------:R-:W-:Y:S01]  /*2e70*/  IMAD R10, R8, 0x3, RZ ;  /* 0x00000003080a7824 */ /* 0x000fe200078e02ff */
[----:B------:R-:W-:-:S04]  /*2e80*/  SHF.R.S32.HI R9, RZ, 0x4, R4 ;  /* 0x00000004ff097819 */ /* 0x000fc80000011404 */
[----:B------:R-:W-:Y:S02]  /*2e90*/  SHF.R.S32.HI R11, RZ, 0x4, R10 ;  /* 0x00000004ff0b7819 */ /* 0x000fe4000001140a */
[----:B------:R-:W-:Y:S02]  /*2ea0*/  LEA.HI.SX32 R4, R6, R9, 0x19 ;  /* 0x0000000906047211 */ /* 0x000fe400078fcaff */
[----:B------:R-:W-:-:S03]  /*2eb0*/  LEA.HI.SX32 R10, R8, R11, 0x19 ;  /* 0x0000000b080a7211 */ /* 0x000fc600078fcaff */
[----:B------:R-:W-:Y:S02]  /*2ec0*/  IMAD.IADD R4, R5, 0x1, -R4 ;  /* 0x0000000105047824 */ /* 0x000fe400078e0a04 */
[----:B------:R-:W-:Y:S02]  /*2ed0*/  IMAD.IADD R7, R7, 0x1, -R10 ;  /* 0x0000000107077824 */ /* 0x000fe400078e0a0a */
[C---:B------:R-:W-:Y:S01]  /*2ee0*/  IMAD R5, R4.reuse, 0x3, RZ ;  /* 0x0000000304057824 */ /* 0x040fe200078e02ff */
[----:B------:R-:W-:Y:S01]  /*2ef0*/  IADD3 R4, PT, PT, -R4, RZ, RZ ;  /* 0x000000ff04047210 */ /* 0x000fe20007ffe1ff */
[----:B------:R-:W-:-:S03]  /*2f00*/  IMAD R9, R7, 0x3, RZ ;  /* 0x0000000307097824 */ /* 0x000fc600078e02ff */
[----:B------:R-:W-:Y:S02]  /*2f10*/  SHF.R.S32.HI R5, RZ, 0x3, R5 ;  /* 0x00000003ff057819 */ /* 0x000fe40000011405 */
[----:B------:R-:W-:-:S03]  /*2f20*/  SHF.R.S32.HI R9, RZ, 0x3, R9 ;  /* 0x00000003ff097819 */ /* 0x000fc60000011409 */
        /* <DEDUP_REMOVED lines=9> */
[----:B------:R-:W-:Y:S01]  /*2fc0*/  LEA.HI.SX32 R7, R7, R4, 0x1f ;  /* 0x0000000407077211 */ /* 0x000fe200078ffaff */
[----:B------:R-:W-:Y:S01]  /*2fd0*/  IMAD.U32 R4, RZ, RZ, UR4 ;  /* 0x00000004ff047e24 */ /* 0x000fe2000f8e00ff */
[----:B------:R-:W-:-:S03]  /*2fe0*/  LEA.HI.SX32 R11, R11, R6, 0x1f ;  /* 0x000000060b0b7211 */ /* 0x000fc600078ffaff */
[----:B------:R-:W-:Y:S01]  /*2ff0*/  IMAD.IADD R13, R5, 0x1, -R7 ;  /* 0x00000001050d7824 */ /* 0x000fe200078e0a07 */
[----:B------:R-:W-:Y:S01]  /*3000*/  IADD3 R9, PT, PT, R9, -R11, RZ ;  /* 0x8000000b09097210 */ /* 0x000fe20007ffe0ff */
[----:B------:R-:W-:Y:S01]  /*3010*/  IMAD.U32 R5, RZ, RZ, UR5 ;  /* 0x00000005ff057e24 */ /* 0x000fe2000f8e00ff */
[----:B------:R-:W-:Y:S04]  /*3020*/  STG.E desc[UR36][R2.64+0xc], R7 ;  /* 0x00000c0702007986 */ /* 0x000fe8000c101924 */
        /* <DEDUP_REMOVED lines=8> */
[----:B------:R-:W-:Y:S01]  /*30b0*/  VIADD R10, R8, 0x1 ;  /* 0x00000001080a7836 */ /* 0x000fe20000000000 */
[----:B---3--:R-:W-:-:S04]  /*30c0*/  IADD3 R6, PT, PT, R6, R17, RZ ;  /* 0x0000001106067210 */ /* 0x008fc80007ffe0ff */
[----:B------:R-:W-:Y:S01]  /*30d0*/  SHF.R.S32.HI R10, RZ, 0x1, R10 ;  /* 0x00000001ff0a7819 */ /* 0x000fe2000001140a */
[----:B0-----:R-:W-:-:S04]  /*30e0*/  VIADD R2, R6, 0x1 ;  /* 0x0000000106027836 */ /* 0x001fc80000000000 */
[----:B------:R-:W-:-:S04]  /*30f0*/  IMAD.IADD R10, R15, 0x1, -R10 ;  /* 0x000000010f0a7824 */ /* 0x000fc800078e0a0a */
[----:B------:R-:W-:-:S05]  /*3100*/  VIADD R7, R10, 0x1 ;  /* 0x000000010a077836 */ /* 0x000fca0000000000 */
[----:B------:R-:W-:-:S04]  /*3110*/  SHF.R.S32.HI R7, RZ, 0x1, R7 ;  /* 0x00000001ff077819 */ /* 0x000fc80000011407 */
[----:B------:R-:W-:-:S04]  /*3120*/  LEA.HI.SX32 R2, R2, R7, 0x1f ;  /* 0x0000000702027211 */ /* 0x000fc800078ffaff */
[----:B------:R-:W-:-:S05]  /*3130*/  IADD3 R17, PT, PT, R17, -R2, RZ ;  /* 0x8000000211117210 */ /* 0x000fca0007ffe0ff */
[C---:B------:R-:W-:Y:S02]  /*3140*/  VIADD R3, R17.reuse, 0x1 ;  /* 0x0000000111037836 */ /* 0x040fe40000000000 */
[----:B------:R-:W-:Y:S01]  /*3150*/  IMAD.IADD R6, R6, 0x1, R17 ;  /* 0x0000000106067824 */ /* 0x000fe200078e0211 */
[----:B------:R-:W-:Y:S02]  /*3160*/  IADD3 R17, PT, PT, -R17, RZ, RZ ;  /* 0x000000ff11117210 */ /* 0x000fe40007ffe1ff */
[----:B------:R-:W-:-:S05]  /*3170*/  LEA.HI.SX32 R3, R3, R10, 0x1f ;  /* 0x0000000a03037211 */ /* 0x000fca00078ffaff */
        /* <DEDUP_REMOVED lines=36> */
[----:B------:R-:W-:Y:S01]  /*33c0*/  IADD3 R3, PT, PT, R3, -R7, RZ ;  /* 0x8000000703037210 */ /* 0x000fe20007ffe0ff */
[----:B------:R0:W-:Y:S02]  /*33d0*/  STG.E desc[UR36][R4.64+0xc], R7 ;  /* 0x00000c0704007986 */ /* 0x0001e4000c101924 */
[----:B------:R-:W-:Y:S02]  /*33e0*/  IMAD.IADD R9, R9, 0x1, -R11 ;  /* 0x0000000109097824 */ /* 0x000fe400078e0a0b */
[----:B------:R0:W-:Y:S04]  /*33f0*/  STG.E desc[UR36][R4.64], R3 ;  /* 0x0000000304007986 */ /* 0x0001e8000c101924 */
[----:B------:R0:W-:Y:S04]  /*3400*/  STG.E desc[UR36][R4.64+0x8], R11 ;  /* 0x0000080b04007986 */ /* 0x0001e8000c101924 */
[----:B------:R0:W-:Y:S01]  /*3410*/  STG.E desc[UR36][R4.64+0x4], R9 ;  /* 0x0000040904007986 */ /* 0x0001e2000c101924 */
[----:B------:R-:W-:Y:S05]  /*3420*/  @P0 EXIT ;  /* 0x000000000000094d */ /* 0x000fea0003800000 */
[----:B0-----:R-:W0:Y:S01]  /*3430*/  LDC.64 R2, c[0x0][0x380] ;  /* 0x0000e000ff027b82 */ /* 0x001e220000000a00 */
[----:B------:R-:W-:-:S06]  /*3440*/  UIMAD.WIDE UR10, UR9, 0x4, UR6 ;  /* 0x00000004090a78a5 */ /* 0x000fcc000f8e0206 */
[----:B------:R-:W-:Y:S01]  /*3450*/  IMAD.U32 R4, RZ, RZ, UR10 ;  /* 0x0000000aff047e24 */ /* 0x000fe2000f8e00ff */
[----:B------:R-:W-:-:S05]  /*3460*/  MOV R5, UR11 ;  /* 0x0000000b00057c02 */ /* 0x000fca0008000f00 */
[----:B------:R-:W2:Y:S04]  /*3470*/  LDG.E R4, desc[UR36][R4.64] ;  /* 0x0000002404047981 */ /* 0x000ea8000c1e1900 */
[----:B0-----:R-:W2:Y:S01]  /*3480*/  LDG.E R9, desc[UR36][R2.64+0x4] ;  /* 0x0000042402097981 */ /* 0x001ea2000c1e1900 */
[----:B------:R-:W-:Y:S02]  /*3490*/  IMAD.U32 R7, RZ, RZ, UR11 ;  /* 0x0000000bff077e24 */ /* 0x000fe4000f8e00ff */
[----:B------:R-:W-:Y:S01]  /*34a0*/  IMAD.U32 R6, RZ, RZ, UR10 ;  /* 0x0000000aff067e24 */ /* 0x000fe2000f8e00ff */
[----:B------:R-:W3:Y:S04]  /*34b0*/  LDG.E R8, desc[UR36][R2.64] ;  /* 0x0000002402087981 */ /* 0x000ee8000c1e1900 */
[----:B------:R-:W3:Y:S01]  /*34c0*/  LDG.E R7, desc[UR36][R6.64+0x4] ;  /* 0x0000042406077981 */ /* 0x000ee2000c1e1900 */
[----:B------:R-:W-:-:S06]  /*34d0*/  UIMAD.WIDE UR12, UR9, 0x4, UR10 ;  /* 0x00000004090c78a5 */ /* 0x000fcc000f8e020a */
[----:B------:R-:W-:Y:S02]  /*34e0*/  MOV R13, UR13 ;  /* 0x0000000d000d7c02 */ /* 0x000fe40008000f00 */
[----:B------:R-:W-:Y:S02]  /*34f0*/  MOV R14, UR12 ;  /* 0x0000000c000e7c02 */ /* 0x000fe40008000f00 */
[----:B--2---:R-:W-:-:S05]  /*3500*/  IADD3 R9, PT, PT, R9, R4, RZ ;  /* 0x0000000409097210 */ /* 0x004fca0007ffe0ff */
[----:B------:R-:W-:-:S05]  /*3510*/  VIADD R10, R9, 0x1 ;  /* 0x00000001090a7836 */ /* 0x000fca0000000000 */
[----:B------:R-:W-:Y:S02]  /*3520*/  SHF.R.S32.HI R11, RZ, 0x1, R10 ;  /* 0x00000001ff0b7819 */ /* 0x000fe4000001140a */
[----:B---3--:R-:W-:-:S03]  /*3530*/  IADD3 R8, PT, PT, R8, R7, RZ ;  /* 0x0000000708087210 */ /* 0x008fc60007ffe0ff */
[----:B------:R-:W-:-:S04]  /*3540*/  IMAD.IADD R11, R4, 0x1, -R11 ;  /* 0x00000001040b7824 */ /* 0x000fc800078e0a0b */
[----:B------:R-:W-:Y:S02]  /*3550*/  VIADD R12, R11, 0x1 ;  /* 0x000000010b0c7836 */ /* 0x000fe40000000000 */
[----:B------:R-:W-:-:S03]  /*3560*/  VIADD R10, R8, 0x1 ;  /* 0x00000001080a7836 */ /* 0x000fc60000000000 */
[----:B------:R-:W-:-:S04]  /*3570*/  SHF.R.S32.HI R5, RZ, 0x1, R12 ;  /* 0x00000001ff057819 */ /* 0x000fc8000001140c */
[----:B------:R-:W-:-:S04]  /*3580*/  LEA.HI.SX32 R10, R10, R5, 0x1f ;  /* 0x000000050a0a7211 */ /* 0x000fc800078ffaff */
[----:B------:R-:W-:-:S05]  /*3590*/  IADD3 R7, PT, PT, R7, -R10, RZ ;  /* 0x8000000a07077210 */ /* 0x000fca0007ffe0ff */
[C---:B------:R-:W-:Y:S01]  /*35a0*/  VIADD R4, R7.reuse, 0x1 ;  /* 0x0000000107047836 */ /* 0x040fe20000000000 */
[----:B------:R-:W-:Y:S01]  /*35b0*/  IADD3 R5, PT, PT, -R7, RZ, RZ ;  /* 0x000000ff07057210 */ /* 0x000fe20007ffe1ff */
[----:B------:R-:W-:-:S03]  /*35c0*/  IMAD.IADD R8, R8, 0x1, R7 ;  /* 0x0000000108087824 */ /* 0x000fc600078e0207 */
[----:B------:R-:W-:Y:S02]  /*35d0*/  LEA.HI.SX32 R4, R4, R11, 0x1f ;  /* 0x0000000b04047211 */ /* 0x000fe400078ffaff */
[----:B------:R-:W-:-:S03]  /*35e0*/  LEA.HI.SX32 R5, R8, R5, 0x1f ;  /* 0x0000000508057211 */ /* 0x000fc600078ffaff */
[--C-:B------:R-:W-:Y:S02]  /*35f0*/  IMAD.IADD R9, R9, 0x1, R4.reuse ;  /* 0x0000000109097824 */ /* 0x100fe400078e0204 */
[----:B------:R-:W-:Y:S02]  /*3600*/  IMAD.MOV R6, RZ, RZ, -R4 ;  /* 0x000000ffff067224 */ /* 0x000fe400078e0a04 */
[----:B------:R-:W-:-:S03]  /*3610*/  IMAD R4, R5, R0, 0x4 ;  /* 0x0000000405047424 */ /* 0x000fc600078e0200 */
[----:B------:R-:W-:Y:S02]  /*3620*/  LEA.HI.SX32 R7, R9, R6, 0x1f ;  /* 0x0000000609077211 */ /* 0x000fe400078ffaff */
[----:B------:R-:W-:-:S03]  /*3630*/  SHF.R.S32.HI R11, RZ, 0x3, R4 ;  /* 0x00000003ff0b7819 */ /* 0x000fc60000011404 */
[----:B------:R-:W-:Y:S01]  /*3640*/  IMAD R4, R7, R0, 0x4 ;  /* 0x0000000407047424 */ /* 0x000fe200078e0200 */
[----:B------:R-:W-:-:S04]  /*3650*/  IADD3 R8, PT, PT, R8, -R11, RZ ;  /* 0x8000000b08087210 */ /* 0x000fc80007ffe0ff */
[----:B------:R-:W-:Y:S01]  /*3660*/  SHF.R.S32.HI R4, RZ, 0x3, R4 ;  /* 0x00000003ff047819 */ /* 0x000fe20000011404 */
[----:B------:R-:W-:-:S04]  /*3670*/  IMAD R6, R8, 0x3, RZ ;  /* 0x0000000308067824 */ /* 0x000fc800078e02ff */
[----:B------:R-:W-:Y:S01]  /*3680*/  IMAD.IADD R4, R9, 0x1, -R4 ;  /* 0x0000000109047824 */ /* 0x000fe200078e0a04 */
[----:B------:R-:W-:-:S03]  /*3690*/  SHF.R.S32.HI R9, RZ, 0x4, R6 ;  /* 0x00000004ff097819 */ /* 0x000fc60000011406 */
[----:B------:R-:W-:Y:S01]  /*36a0*/  IMAD R10, R4, 0x3, RZ ;  /* 0x00000003040a7824 */ /* 0x000fe200078e02ff */
[C---:B------:R-:W-:Y:S02]  /*36b0*/  LEA.HI.SX32 R5, R8.reuse, R5, 0x16 ;  /* 0x0000000508057211 */ /* 0x040fe400078fb2ff */
[----:B------:R-:W-:Y:S02]  /*36c0*/  LEA.HI.SX32 R6, R8, R9, 0x19 ;  /* 0x0000000908067211 */ /* 0x000fe400078fcaff */
[----:B------:R-:W-:Y:S02]  /*36d0*/  SHF.R.S32.HI R9, RZ, 0x4, R10 ;  /* 0x00000004ff097819 */ /* 0x000fe4000001140a */
[C---:B------:R-:W-:Y:S01]  /*36e0*/  LEA.HI.SX32 R7, R4.reuse, R7, 0x16 ;  /* 0x0000000704077211 */ /* 0x040fe200078fb2ff */
[----:B------:R-:W-:Y:S01]  /*36f0*/  IMAD.IADD R5, R5, 0x1, -R6 ;  /* 0x0000000105057824 */ /* 0x000fe200078e0a06 */
[----:B------:R-:W-:-:S03]  /*3700*/  LEA.HI.SX32 R10, R4, R9, 0x19 ;  /* 0x00000009040a7211 */ /* 0x000fc600078fcaff */
[----:B------:R-:W-:Y:S01]  /*3710*/  IMAD R6, R5, 0x3, RZ ;  /* 0x0000000305067824 */ /* 0x000fe200078e02ff */
[----:B------:R-:W-:-:S04]  /*3720*/  IADD3 R10, PT, PT, R7, -R10, RZ ;  /* 0x8000000a070a7210 */ /* 0x000fc80007ffe0ff */
[----:B------:R-:W-:Y:S01]  /*3730*/  SHF.R.S32.HI R7, RZ, 0x3, R6 ;  /* 0x00000003ff077819 */ /* 0x000fe20000011406 */
[----:B------:R-:W-:Y:S02]  /*3740*/  IMAD R6, R10, 0x3, RZ ;  /* 0x000000030a067824 */ /* 0x000fe400078e02ff */
[----:B------:R-:W-:Y:S02]  /*3750*/  IMAD.MOV R12, RZ, RZ, -R5 ;  /* 0x000000ffff0c7224 */ /* 0x000fe400078e0a05 */
[----:B------:R-:W-:Y:S01]  /*3760*/  IMAD.IADD R7, R8, 0x1, -R7 ;  /* 0x0000000108077824 */ /* 0x000fe200078e0a07 */
[----:B------:R-:W-:Y:S02]  /*3770*/  SHF.R.S32.HI R5, RZ, 0x3, R6 ;  /* 0x00000003ff057819 */ /* 0x000fe40000011406 */
[----:B------:R-:W-:Y:S02]  /*3780*/  IADD3 R10, PT, PT, -R10, RZ, RZ ;  /* 0x000000ff0a0a7210 */ /* 0x000fe40007ffe1ff */
[----:B------:R-:W-:Y:S01]  /*3790*/  LEA.HI.SX32 R6, R7, R12, 0x1f ;  /* 0x0000000c07067211 */ /* 0x000fe200078ffaff */
[----:B------:R-:W-:-:S04]  /*37a0*/  IMAD.IADD R5, R4, 0x1, -R5 ;  /* 0x0000000104057824 */ /* 0x000fc800078e0a05 */
[----:B------:R-:W-:Y:S01]  /*37b0*/  IMAD.IADD R7, R7, 0x1, -R6 ;  /* 0x0000000107077824 */ /* 0x000fe200078e0a06 */
[----:B------:R-:W-:-:S04]  /*37c0*/  LEA.HI.SX32 R4, R5, R10, 0x1f ;  /* 0x0000000a05047211 */ /* 0x000fc800078ffaff */
[----:B------:R-:W-:Y:S01]  /*37d0*/  IADD3 R9, PT, PT, R7, 0x1, RZ ;  /* 0x0000000107097810 */ /* 0x000fe20007ffe0ff */
[----:B------:R-:W-:-:S03]  /*37e0*/  IMAD.IADD R5, R5, 0x1, -R4 ;  /* 0x0000000105057824 */ /* 0x000fc600078e0a04 */
[----:B------:R-:W-:Y:S01]  /*37f0*/  LEA.HI.SX32 R16, R9, R6, 0x1f ;  /* 0x0000000609107211 */ /* 0x000fe200078ffaff */
[----:B------:R-:W-:-:S05]  /*3800*/  VIADD R9, R5, 0x1 ;  /* 0x0000000105097836 */ /* 0x000fca0000000000 */
[----:B------:R-:W-:Y:S01]  /*3810*/  LEA.HI.SX32 R17, R9, R4, 0x1f ;  /* 0x0000000409117211 */ /* 0x000fe200078ffaff */
[----:B------:R-:W-:Y:S01]  /*3820*/  IMAD.U32 R4, RZ, RZ, UR10 ;  /* 0x0000000aff047e24 */ /* 0x000fe2000f8e00ff */
[----:B------:R-:W-:Y:S01]  /*3830*/  IADD3 R15, PT, PT, R7, -R16, RZ ;  /* 0x80000010070f7210 */ /* 0x000fe20007ffe0ff */
[----:B------:R-:W-:Y:S02]  /*3840*/  IMAD.U32 R6, RZ, RZ, UR10 ;  /* 0x0000000aff067e24 */ /* 0x000fe4000f8e00ff */
[----:B------:R-:W-:Y:S01]  /*3850*/  IMAD.IADD R19, R5, 0x1, -R17 ;  /* 0x0000000105137824 */ /* 0x000fe200078e0a11 */
[----:B------:R-:W-:Y:S01]  /*3860*/  MOV R5, UR11 ;  /* 0x0000000b00057c02 */ /* 0x000fe20008000f00 */
[----:B------:R-:W-:Y:S01]  /*3870*/  IMAD.U32 R7, RZ, RZ, UR11 ;  /* 0x0000000bff077e24 */ /* 0x000fe2000f8e00ff */
[----:B------:R-:W-:Y:S01]  /*3880*/  MOV R10, UR10 ;  /* 0x0000000a000a7c02 */ /* 0x000fe20008000f00 */
[----:B------:R-:W-:Y:S02]  /*3890*/  IMAD.U32 R11, RZ, RZ, UR11 ;  /* 0x0000000bff0b7e24 */ /* 0x000fe4000f8e00ff */
[----:B------:R-:W-:Y:S01]  /*38a0*/  IMAD.U32 R12, RZ, RZ, UR12 ;  /* 0x0000000cff0c7e24 */ /* 0x000fe2000f8e00ff */
[----:B------:R0:W-:Y:S04]  /*38b0*/  STG.E desc[UR36][R2.64], R15 ;  /* 0x0000000f02007986 */ /* 0x0001e8000c101924 */
[----:B------:R1:W-:Y:S04]  /*38c0*/  STG.E desc[UR36][R2.64+0x4], R19 ;  /* 0x0000041302007986 */ /* 0x0003e8000c101924 */
[----:B------:R2:W-:Y:S04]  /*38d0*/  STG.E desc[UR36][R4.64], R17 ;  /* 0x0000001104007986 */ /* 0x0005e8000c101924 */
[----:B------:R3:W-:Y:S04]  /*38e0*/  STG.E desc[UR36][R6.64+0x4], R16 ;  /* 0x0000041006007986 */ /* 0x0007e8000c101924 */
[----:B------:R4:W5:Y:S04]  /*38f0*/  LDG.E R10, desc[UR36][R10.64+-0x4] ;  /* 0xfffffc240a0a7981 */ /* 0x000968000c1e1900 */
[----:B------:R-:W5:Y:S01]  /*3900*/  LDG.E R13, desc[UR36][R12.64+-0x8] ;  /* 0xfffff8240c0d7981 */ /* 0x000f62000c1e1900 */
[----:B------:R-:W-:-:S02]  /*3910*/  IMAD.U32 R8, RZ, RZ, UR10 ;  /* 0x0000000aff087e24 */ /* 0x000fc4000f8e00ff */
[----:B0-----:R-:W-:Y:S02]  /*3920*/  IMAD.U32 R15, RZ, RZ, UR13 ;  /* 0x0000000dff0f7e24 */ /* 0x001fe4000f8e00ff */
[----:B------:R-:W-:-:S04]  /*3930*/  IMAD.U32 R9, RZ, RZ, UR11 ;  /* 0x0000000bff097e24 */ /* 0x000fc8000f8e00ff */
[----:B------:R-:W1:Y:S04]  /*3940*/  LDG.E R15, desc[UR36][R14.64+-0x4] ;  /* 0xfffffc240e0f7981 */ /* 0x000e68000c1e1900 */
[----:B------:R0:W1:Y:S01]  /*3950*/  LDG.E R8, desc[UR36][R8.64+-0x8] ;  /* 0xfffff82408087981 */ /* 0x000062000c1e1900 */
[----:B------:R-:W-:-:S04]  /*3960*/  UIMAD.WIDE UR4, UR8, 0x4, UR6 ;  /* 0x00000004080478a5 */ /* 0x000fc8000f8e0206 */
[----:B------:R-:W-:Y:S02]  /*3970*/  UIMAD.WIDE UR14, UR9, 0x4, UR4 ;  /* 0x00000004090e78a5 */ /* 0x000fe4000f8e0204 */
[----:B----4-:R-:W-:Y:S02]  /*3980*/  IMAD.U32 R11, RZ, RZ, UR5 ;  /* 0x00000005ff0b7e24 */ /* 0x010fe4000f8e00ff */
[----:B0-----:R-:W-:Y:S02]  /*3990*/  IMAD.U32 R9, RZ, RZ, UR13 ;  /* 0x0000000dff097e24 */ /* 0x001fe4000f8e00ff */
[----:B------:R-:W-:Y:S01]  /*39a0*/  IMAD.U32 R12, RZ, RZ, UR14 ;  /* 0x0000000eff0c7e24 */ /* 0x000fe2000f8e00ff */
[----:B------:R-:W-:Y:S01]  /*39b0*/  MOV R14, UR14 ;  /* 0x0000000e000e7c02 */ /* 0x000fe20008000f00 */
[----:B-----5:R-:W-:-:S05]  /*39c0*/  IMAD.IADD R18, R10, 0x1, R13 ;  /* 0x000000010a127824 */ /* 0x020fca00078e020d */
[----:B------:R-:W-:-:S04]  /*39d0*/  IADD3 R20, PT, PT, R18, 0x1, RZ ;  /* 0x0000000112147810 */ /* 0x000fc80007ffe0ff */
[----:B------:R-:W-:-:S05]  /*39e0*/  SHF.R.S32.HI R20, RZ, 0x1, R20 ;  /* 0x00000001ff147819 */ /* 0x000fca0000011414 */
[----:B------:R-:W-:Y:S02]  /*39f0*/  IMAD.IADD R20, R13, 0x1, -R20 ;  /* 0x000000010d147824 */ /* 0x000fe400078e0a14 */
[----:B-1----:R-:W-:-:S03]  /*3a00*/  IMAD.IADD R2, R8, 0x1, R15 ;  /* 0x0000000108027824 */ /* 0x002fc600078e020f */
[----:B--2---:R-:W-:Y:S01]  /*3a10*/  IADD3 R4, PT, PT, R20, 0x1, RZ ;  /* 0x0000000114047810 */ /* 0x004fe20007ffe0ff */
[----:B------:R-:W-:-:S03]  /*3a20*/  VIADD R3, R2, 0x1 ;  /* 0x0000000102037836 */ /* 0x000fc60000000000 */
[----:B------:R-:W-:-:S04]  /*3a30*/  SHF.R.S32.HI R4, RZ, 0x1, R4 ;  /* 0x00000001ff047819 */ /* 0x000fc80000011404 */
[----:B------:R-:W-:-:S05]  /*3a40*/  LEA.HI.SX32 R4, R3, R4, 0x1f ;  /* 0x0000000403047211 */ /* 0x000fca00078ffaff */
[----:B------:R-:W-:-:S04]  /*3a50*/  IMAD.IADD R3, R15, 0x1, -R4 ;  /* 0x000000010f037824 */ /* 0x000fc800078e0a04 */
[--C-:B------:R-:W-:Y:S01]  /*3a60*/  IMAD.IADD R2, R2, 0x1, R3.reuse ;  /* 0x0000000102027824 */ /* 0x100fe200078e0203 */
[----:B------:R-:W-:Y:S01]  /*3a70*/  IADD3 R5, PT, PT, R3, 0x1, RZ ;  /* 0x0000000103057810 */ /* 0x000fe20007ffe0ff */
[----:B------:R-:W-:-:S03]  /*3a80*/  IMAD.MOV R3, RZ, RZ, -R3 ;  /* 0x000000ffff037224 */ /* 0x000fc600078e0a03 */
[----:B------:R-:W-:Y:S02]  /*3a90*/  LEA.HI.SX32 R5, R5, R20, 0x1f ;  /* 0x0000001405057211 */ /* 0x000fe400078ffaff */
[----:B------:R-:W-:Y:S02]  /*3aa0*/  LEA.HI.SX32 R3, R2, R3, 0x1f ;  /* 0x0000000302037211 */ /* 0x000fe400078ffaff */
[----:B------:R-:W-:Y:S01]  /*3ab0*/  IADD3 R18, PT, PT, R18, R5, RZ ;  /* 0x0000000512127210 */ /* 0x000fe20007ffe0ff */
[----:B------:R-:W-:Y:S02]  /*3ac0*/  IMAD.MOV R5, RZ, RZ, -R5 ;  /* 0x000000ffff057224 */ /* 0x000fe400078e0a05 */
[----:B------:R-:W-:-:S03]  /*3ad0*/  IMAD R4, R3, R0, 0x4 ;  /* 0x0000000403047424 */ /* 0x000fc600078e0200 */
[----:B------:R-:W-:Y:S02]  /*3ae0*/  LEA.HI.SX32 R5, R18, R5, 0x1f ;  /* 0x0000000512057211 */ /* 0x000fe400078ffaff */
[----:B---3--:R-:W-:-:S03]  /*3af0*/  SHF.R.S32.HI R7, RZ, 0x3, R4 ;  /* 0x00000003ff077819 */ /* 0x008fc60000011404 */
[----:B------:R-:W-:Y:S02]  /*3b00*/  IMAD R4, R5, R0, 0x4 ;  /* 0x0000000405047424 */ /* 0x000fe400078e0200 */
[----:B------:R-:W-:-:S03]  /*3b10*/  IMAD.IADD R2, R2, 0x1, -R7 ;  /* 0x0000000102027824 */ /* 0x000fc600078e0a07 */
[----:B------:R-:W-:Y:S01]  /*3b20*/  SHF.R.S32.HI R7, RZ, 0x3, R4 ;  /* 0x00000003ff077819 */ /* 0x000fe20000011404 */
[----:B------:R-:W-:-:S03]  /*3b30*/  IMAD R4, R2, 0x3, RZ ;  /* 0x0000000302047824 */ /* 0x000fc600078e02ff */
[----:B------:R-:W-:Y:S02]  /*3b40*/  IADD3 R18, PT, PT, R18, -R7, RZ ;  /* 0x8000000712127210 */ /* 0x000fe40007ffe0ff */
[----:B------:R-:W-:Y:S02]  /*3b50*/  SHF.R.S32.HI R7, RZ, 0x4, R4 ;  /* 0x00000004ff077819 */ /* 0x000fe40000011404 */
[----:B------:R-:W-:Y:S01]  /*3b60*/  LEA.HI.SX32 R3, R2, R3, 0x16 ;  /* 0x0000000302037211 */ /* 0x000fe200078fb2ff */
[----:B------:R-:W-:Y:S01]  /*3b70*/  IMAD R6, R18, 0x3, RZ ;  /* 0x0000000312067824 */ /* 0x000fe200078e02ff */
[----:B------:R-:W-:-:S04]  /*3b80*/  LEA.HI.SX32 R4, R2, R7, 0x19 ;  /* 0x0000000702047211 */ /* 0x000fc800078fcaff */
[----:B------:R-:W-:Y:S01]  /*3b90*/  SHF.R.S32.HI R7, RZ, 0x4, R6 ;  /* 0x00000004ff077819 */ /* 0x000fe20000011406 */
[----:B------:R-:W-:Y:S01]  /*3ba0*/  IMAD.IADD R3, R3, 0x1, -R4 ;  /* 0x0000000103037824 */ /* 0x000fe200078e0a04 */
[C---:B------:R-:W-:Y:S02]  /*3bb0*/  LEA.HI.SX32 R5, R18.reuse, R5, 0x16 ;  /* 0x0000000512057211 */ /* 0x040fe400078fb2ff */
[----:B------:R-:W-:Y:S01]  /*3bc0*/  LEA.HI.SX32 R6, R18, R7, 0x19 ;  /* 0x0000000712067211 */ /* 0x000fe200078fcaff */
[----:B------:R-:W-:-:S04]  /*3bd0*/  IMAD R4, R3, 0x3, RZ ;  /* 0x0000000303047824 */ /* 0x000fc800078e02ff */
[----:B------:R-:W-:Y:S01]  /*3be0*/  IMAD.IADD R6, R5, 0x1, -R6 ;  /* 0x0000000105067824 */ /* 0x000fe200078e0a06 */
[----:B------:R-:W-:-:S03]  /*3bf0*/  SHF.R.S32.HI R5, RZ, 0x3, R4 ;  /* 0x00000003ff057819 */ /* 0x000fc60000011404 */
[----:B------:R-:W-:Y:S01]  /*3c00*/  IMAD R4, R6, 0x3, RZ ;  /* 0x0000000306047824 */ /* 0x000fe200078e02ff */
[----:B------:R-:W-:Y:S01]  /*3c10*/  IADD3 R8, PT, PT, -R3, RZ, RZ ;  /* 0x000000ff03087210 */ /* 0x000fe20007ffe1ff */
[----:B------:R-:W-:-:S03]  /*3c20*/  IMAD.IADD R5, R2, 0x1, -R5 ;  /* 0x0000000102057824 */ /* 0x000fc600078e0a05 */
[----:B------:R-:W-:Y:S02]  /*3c30*/  SHF.R.S32.HI R3, RZ, 0x3, R4 ;  /* 0x00000003ff037819 */ /* 0x000fe40000011404 */
[----:B------:R-:W-:Y:S01]  /*3c40*/  LEA.HI.SX32 R2, R5, R8, 0x1f ;  /* 0x0000000805027211 */ /* 0x000fe200078ffaff */
[----:B------:R-:W-:Y:S01]  /*3c50*/  IMAD.MOV R4, RZ, RZ, -R6 ;  /* 0x000000ffff047224 */ /* 0x000fe200078e0a06 */
[----:B------:R-:W-:-:S03]  /*3c60*/  IADD3 R3, PT, PT, R18, -R3, RZ ;  /* 0x8000000312037210 */ /* 0x000fc60007ffe0ff */
[----:B------:R-:W-:Y:S01]  /*3c70*/  IMAD.IADD R5, R5, 0x1, -R2 ;  /* 0x0000000105057824 */ /* 0x000fe200078e0a02 */
[----:B------:R-:W-:-:S03]  /*3c80*/  LEA.HI.SX32 R4, R3, R4, 0x1f ;  /* 0x0000000403047211 */ /* 0x000fc600078ffaff */
[----:B------:R-:W-:Y:S01]  /*3c90*/  VIADD R7, R5, 0x1 ;  /* 0x0000000105077836 */ /* 0x000fe20000000000 */
[----:B------:R-:W-:-:S04]  /*3ca0*/  IADD3 R6, PT, PT, R3, -R4, RZ ;  /* 0x8000000403067210 */ /* 0x000fc80007ffe0ff */
[----:B------:R-:W-:Y:S02]  /*3cb0*/  LEA.HI.SX32 R16, R7, R2, 0x1f ;  /* 0x0000000207107211 */ /* 0x000fe400078ffaff */
[----:B------:R-:W-:-:S04]  /*3cc0*/  IADD3 R7, PT, PT, R6, 0x1, RZ ;  /* 0x0000000106077810 */ /* 0x000fc80007ffe0ff */
[----:B------:R-:W-:Y:S01]  /*3cd0*/  LEA.HI.SX32 R17, R7, R4, 0x1f ;  /* 0x0000000407117211 */ /* 0x000fe200078ffaff */
[----:B------:R-:W-:Y:S02]  /*3ce0*/  IMAD.U32 R2, RZ, RZ, UR10 ;  /* 0x0000000aff027e24 */ /* 0x000fe4000f8e00ff */
[----:B------:R-:W-:Y:S02]  /*3cf0*/  IMAD.U32 R3, RZ, RZ, UR11 ;  /* 0x0000000bff037e24 */ /* 0x000fe4000f8e00ff */
[----:B------:R-:W-:Y:S01]  /*3d00*/  IMAD.IADD R15, R5, 0x1, -R16 ;  /* 0x00000001050f7824 */ /* 0x000fe200078e0a10 */
[----:B------:R-:W-:Y:S01]  /*3d10*/  MOV R5, UR11 ;  /* 0x0000000b00057c02 */ /* 0x000fe20008000f00 */
[----:B------:R-:W-:Y:S01]  /*3d20*/  IMAD.U32 R4, RZ, RZ, UR10 ;  /* 0x0000000aff047e24 */ /* 0x000fe2000f8e00ff */
[----:B------:R-:W-:Y:S01]  /*3d30*/  MOV R7, UR13 ;  /* 0x0000000d00077c02 */ /* 0x000fe20008000f00 */
[----:B------:R-:W-:Y:S01]  /*3d40*/  IMAD.IADD R19, R6, 0x1, -R17 ;  /* 0x0000000106137824 */ /* 0x000fe200078e0a11 */
[----:B------:R-:W-:Y:S01]  /*3d50*/  MOV R10, UR4 ;  /* 0x00000004000a7c02 */ /* 0x000fe20008000f00 */
[----:B------:R-:W-:Y:S01]  /*3d60*/  IMAD.U32 R6, RZ, RZ, UR12 ;  /* 0x0000000cff067e24 */ /* 0x000fe2000f8e00ff */
[----:B------:R-:W-:Y:S01]  /*3d70*/  MOV R13, UR15 ;  /* 0x0000000f000d7c02 */ /* 0x000fe20008000f00 */
[----:B------:R-:W-:Y:S01]  /*3d80*/  IMAD.U32 R8, RZ, RZ, UR12 ;  /* 0x0000000cff087e24 */ /* 0x000fe2000f8e00ff */
[----:B------:R0:W-:Y:S04]  /*3d90*/  STG.E desc[UR36][R2.64+-0x8], R15 ;  /* 0xfffff80f02007986 */ /* 0x0001e8000c101924 */
[----:B------:R-:W-:Y:S04]  /*3da0*/  STG.E desc[UR36][R4.64+-0x4], R19 ;  /* 0xfffffc1304007986 */ /* 0x000fe8000c101924 */
[----:B------:R-:W-:Y:S04]  /*3db0*/  STG.E desc[UR36][R6.64+-0x8], R17 ;  /* 0xfffff81106007986 */ /* 0x000fe8000c101924 */
[----:B------:R1:W-:Y:S04]  /*3dc0*/  STG.E desc[UR36][R8.64+-0x4], R16 ;  /* 0xfffffc1008007986 */ /* 0x0003e8000c101924 */
[----:B------:R2:W3:Y:S04]  /*3dd0*/  LDG.E R10, desc[UR36][R10.64+0x4] ;  /* 0x000004240a0a7981 */ /* 0x0004e8000c1e1900 */
[----:B------:R4:W3:Y:S01]  /*3de0*/  LDG.E R13, desc[UR36][R12.64] ;  /* 0x000000240c0d7981 */ /* 0x0008e2000c1e1900 */
[----:B0-----:R-:W-:-:S02]  /*3df0*/  IMAD.U32 R2, RZ, RZ, UR4 ;  /* 0x00000004ff027e24 */ /* 0x001fc4000f8e00ff */
[----:B------:R-:W-:Y:S02]  /*3e00*/  IMAD.U32 R15, RZ, RZ, UR15 ;  /* 0x0000000fff0f7e24 */ /* 0x000fe4000f8e00ff */
[----:B------:R-:W-:-:S04]  /*3e10*/  IMAD.U32 R3, RZ, RZ, UR5 ;  /* 0x00000005ff037e24 */ /* 0x000fc8000f8e00ff */
[----:B------:R0:W5:Y:S04]  /*3e20*/  LDG.E R15, desc[UR36][R14.64+0x4] ;  /* 0x000004240e0f7981 */ /* 0x000168000c1e1900 */
[----:B------:R-:W5:Y:S01]  /*3e30*/  LDG.E R2, desc[UR36][R2.64] ;  /* 0x0000002402027981 */ /* 0x000f62000c1e1900 */
[----:B------:R-:W-:Y:S02]  /*3e40*/  UIMAD.WIDE UR6, UR9, 0x4, UR14 ;  /* 0x00000004090678a5 */ /* 0x000fe4000f8e020e */
[----:B-1----:R-:W-:Y:S02]  /*3e50*/  IMAD.U32 R8, RZ, RZ, UR14 ;  /* 0x0000000eff087e24 */ /* 0x002fe4000f8e00ff */
[----:B------:R-:W-:Y:S02]  /*3e60*/  IMAD.U32 R9, RZ, RZ, UR15 ;  /* 0x0000000fff097e24 */ /* 0x000fe4000f8e00ff */
[----:B--2---:R-:W-:-:S02]  /*3e70*/  IMAD.U32 R11, RZ, RZ, UR15 ;  /* 0x0000000fff0b7e24 */ /* 0x004fc4000f8e00ff */
[----:B----4-:R-:W-:Y:S01]  /*3e80*/  IMAD.U32 R12, RZ, RZ, UR6 ;  /* 0x00000006ff0c7e24 */ /* 0x010fe2000f8e00ff */
[----:B0-----:R-:W-:Y:S01]  /*3e90*/  MOV R14, UR6 ;  /* 0x00000006000e7c02 */ /* 0x001fe20008000f00 */
[----:B---3--:R-:W-:-:S05]  /*3ea0*/  IMAD.IADD R18, R10, 0x1, R13 ;  /* 0x000000010a127824 */ /* 0x008fca00078e020d */
[----:B------:R-:W-:-:S04]  /*3eb0*/  IADD3 R20, PT, PT, R18, 0x1, RZ ;  /* 0x0000000112147810 */ /* 0x000fc80007ffe0ff */
[----:B------:R-:W-:-:S05]  /*3ec0*/  SHF.R.S32.HI R20, RZ, 0x1, R20 ;  /* 0x00000001ff147819 */ /* 0x000fca0000011414 */
[----:B------:R-:W-:Y:S02]  /*3ed0*/  IMAD.IADD R20, R13, 0x1, -R20 ;  /* 0x000000010d147824 */ /* 0x000fe400078e0a14 */
[----:B-----5:R-:W-:-:S03]  /*3ee0*/  IMAD.IADD R4, R2, 0x1, R15 ;  /* 0x0000000102047824 */ /* 0x020fc600078e020f */
[----:B------:R-:W-:Y:S01]  /*3ef0*/  IADD3 R6, PT, PT, R20, 0x1, RZ ;  /* 0x0000000114067810 */ /* 0x000fe20007ffe0ff */
[----:B------:R-:W-:-:S03]  /*3f00*/  VIADD R5, R4, 0x1 ;  /* 0x0000000104057836 */ /* 0x000fc60000000000 */
[----:B------:R-:W-:-:S04]  /*3f10*/  SHF.R.S32.HI R6, RZ, 0x1, R6 ;  /* 0x00000001ff067819 */ /* 0x000fc80000011406 */
[----:B------:R-:W-:-:S05]  /*3f20*/  LEA.HI.SX32 R6, R5, R6, 0x1f ;  /* 0x0000000605067211 */ /* 0x000fca00078ffaff */
[----:B------:R-:W-:-:S05]  /*3f30*/  IMAD.IADD R3, R15, 0x1, -R6 ;  /* 0x000000010f037824 */ /* 0x000fca00078e0a06 */
[----:B------:R-:W-:Y:S01]  /*3f40*/  IADD3 R5, PT, PT, R3, 0x1, RZ ;  /* 0x0000000103057810 */ /* 0x000fe20007ffe0ff */
[--C-:B------:R-:W-:Y:S02]  /*3f50*/  IMAD.IADD R4, R4, 0x1, R3.reuse ;  /* 0x0000000104047824 */ /* 0x100fe400078e0203 */
[----:B------:R-:W-:Y:S01]  /*3f60*/  IMAD.MOV R3, RZ, RZ, -R3 ;  /* 0x000000ffff037224 */ /* 0x000fe200078e0a03 */
[----:B------:R-:W-:-:S04]  /*3f70*/  LEA.HI.SX32 R5, R5, R20, 0x1f ;  /* 0x0000001405057211 */ /* 0x000fc800078ffaff */
[----:B------:R-:W-:Y:S02]  /*3f80*/  LEA.HI.SX32 R3, R4, R3, 0x1f ;  /* 0x0000000304037211 */ /* 0x000fe400078ffaff */
[----:B------:R-:W-:Y:S01]  /*3f90*/  IADD3 R18, PT, PT, R18, R5, RZ ;  /* 0x0000000512127210 */ /* 0x000fe20007ffe0ff */
[----:B------:R-:W-:Y:S02]  /*3fa0*/  IMAD.MOV R5, RZ, RZ, -R5 ;  /* 0x000000ffff057224 */ /* 0x000fe400078e0a05 */
[----:B------:R-:W-:-:S03]  /*3fb0*/  IMAD R2, R3, R0, 0x4 ;  /* 0x0000000403027424 */ /* 0x000fc600078e0200 */
[----:B------:R-:W-:Y:S02]  /*3fc0*/  LEA.HI.SX32 R5, R18, R5, 0x1f ;  /* 0x0000000512057211 */ /* 0x000fe400078ffaff */
[----:B------:R-:W-:-:S03]  /*3fd0*/  SHF.R.S32.HI R7, RZ, 0x3, R2 ;  /* 0x00000003ff077819 */ /* 0x000fc60000011402 */
[----:B------:R-:W-:Y:S02]  /*3fe0*/  IMAD R2, R5, R0, 0x4 ;  /* 0x0000000405027424 */ /* 0x000fe400078e0200 */
[----:B------:R-:W-:-:S03]  /*3ff0*/  IMAD.IADD R4, R4, 0x1, -R7 ;  /* 0x0000000104047824 */ /* 0x000fc600078e0a07 */
[----:B------:R-:W-:Y:S01]  /*4000*/  SHF.R.S32.HI R7, RZ, 0x3, R2 ;  /* 0x00000003ff077819 */ /* 0x000fe20000011402 */
[----:B------:R-:W-:-:S03]  /*4010*/  IMAD R2, R4, 0x3, RZ ;  /* 0x0000000304027824 */ /* 0x000fc600078e02ff */
[----:B------:R-:W-:Y:S02]  /*4020*/  IADD3 R18, PT, PT, R18, -R7, RZ ;  /* 0x8000000712127210 */ /* 0x000fe40007ffe0ff */
        /* <DEDUP_REMOVED lines=8> */
[----:B------:R-:W-:Y:S02]  /*40b0*/  IMAD R3, R2, 0x3, RZ ;  /* 0x0000000302037824 */ /* 0x000fe400078e02ff */
[----:B------:R-:W-:-:S03]  /*40c0*/  IMAD.IADD R5, R5, 0x1, -R6 ;  /* 0x0000000105057824 */ /* 0x000fc600078e0a06 */
[----:B------:R-:W-:Y:S01]  /*40d0*/  SHF.R.S32.HI R3, RZ, 0x3, R3 ;  /* 0x00000003ff037819 */ /* 0x000fe20000011403 */
[----:B------:R-:W-:Y:S01]  /*40e0*/  IMAD R6, R5, 0x3, RZ ;  /* 0x0000000305067824 */ /* 0x000fe200078e02ff */
[----:B------:R-:W-:-:S03]  /*40f0*/  IADD3 R2, PT, PT, -R2, RZ, RZ ;  /* 0x000000ff02027210 */ /* 0x000fc60007ffe1ff */
[----:B------:R-:W-:Y:S01]  /*4100*/  IMAD.IADD R3, R4, 0x1, -R3 ;  /* 0x0000000104037824 */ /* 0x000fe200078e0a03 */
[----:B------:R-:W-:Y:S01]  /*4110*/  SHF.R.S32.HI R7, RZ, 0x3, R6 ;  /* 0x00000003ff077819 */ /* 0x000fe20000011406 */
[----:B------:R-:W-:-:S03]  /*4120*/  IMAD.MOV R6, RZ, RZ, -R5 ;  /* 0x000000ffff067224 */ /* 0x000fc600078e0a05 */
[----:B------:R-:W-:Y:S02]  /*4130*/  IADD3 R7, PT, PT, R18, -R7, RZ ;  /* 0x8000000712077210 */ /* 0x000fe40007ffe0ff */
[----:B------:R-:W-:Y:S02]  /*4140*/  LEA.HI.SX32 R2, R3, R2, 0x1f ;  /* 0x0000000203027211 */ /* 0x000fe400078ffaff */
[----:B------:R-:W-:-:S03]  /*4150*/  LEA.HI.SX32 R6, R7, R6, 0x1f ;  /* 0x0000000607067211 */ /* 0x000fc600078ffaff */
[----:B------:R-:W-:Y:S01]  /*4160*/  IMAD.IADD R4, R3, 0x1, -R2 ;  /* 0x0000000103047824 */ /* 0x000fe200078e0a02 */
[----:B------:R-:W-:-:S03]  /*4170*/  IADD3 R7, PT, PT, R7, -R6, RZ ;  /* 0x8000000607077210 */ /* 0x000fc60007ffe0ff */
[----:B------:R-:W-:Y:S01]  /*4180*/  VIADD R3, R4, 0x1 ;  /* 0x0000000104037836 */ /* 0x000fe20000000000 */
[----:B------:R-:W-:-:S04]  /*4190*/  IADD3 R5, PT, PT, R7, 0x1, RZ ;  /* 0x0000000107057810 */ /* 0x000fc80007ffe0ff */
[----:B------:R-:W-:Y:S02]  /*41a0*/  LEA.HI.SX32 R17, R3, R2, 0x1f ;  /* 0x0000000203117211 */ /* 0x000fe400078ffaff */
[----:B------:R-:W-:Y:S01]  /*41b0*/  LEA.HI.SX32 R16, R5, R6, 0x1f ;  /* 0x0000000605107211 */ /* 0x000fe200078ffaff */
[----:B------:R-:W-:Y:S01]  /*41c0*/  IMAD.U32 R2, RZ, RZ, UR4 ;  /* 0x00000004ff027e24 */ /* 0x000fe2000f8e00ff */
[----:B------:R-:W-:Y:S01]  /*41d0*/  MOV R5, UR5 ;  /* 0x0000000500057c02 */ /* 0x000fe20008000f00 */
[----:B------:R-:W-:Y:S02]  /*41e0*/  IMAD.U32 R3, RZ, RZ, UR5 ;  /* 0x00000005ff037e24 */ /* 0x000fe4000f8e00ff */
[----:B------:R-:W-:Y:S02]  /*41f0*/  IMAD.IADD R15, R4, 0x1, -R17 ;  /* 0x00000001040f7824 */ /* 0x000fe400078e0a11 */
[----:B------:R-:W-:Y:S02]  /*4200*/  IMAD.U32 R4, RZ, RZ, UR4 ;  /* 0x00000004ff047e24 */ /* 0x000fe4000f8e00ff */
[----:B------:R-:W-:Y:S01]  /*4210*/  IMAD.IADD R19, R7, 0x1, -R16 ;  /* 0x0000000107137824 */ /* 0x000fe200078e0a10 */
[----:B------:R-:W-:Y:S01]  /*4220*/  MOV R7, UR15 ;  /* 0x0000000f00077c02 */ /* 0x000fe20008000f00 */
[----:B------:R-:W-:Y:S01]  /*4230*/  IMAD.U32 R6, RZ, RZ, UR14 ;  /* 0x0000000eff067e24 */ /* 0x000fe2000f8e00ff */
[----:B------:R-:W-:-:S02]  /*4240*/  MOV R10, UR14 ;  /* 0x0000000e000a7c02 */ /* 0x000fc40008000f00 */
[----:B------:R-:W-:Y:S01]  /*4250*/  MOV R13, UR7 ;  /* 0x00000007000d7c02 */ /* 0x000fe20008000f00 */
[----:B------:R0:W-:Y:S04]  /*4260*/  STG.E desc[UR36][R2.64], R15 ;  /* 0x0000000f02007986 */ /* 0x0001e8000c101924 */
[----:B------:R-:W-:Y:S04]  /*4270*/  STG.E desc[UR36][R4.64+0x4], R19 ;  /* 0x0000041304007986 */ /* 0x000fe8000c101924 */
[----:B------:R-:W-:Y:S04]  /*4280*/  STG.E desc[UR36][R6.64], R16 ;  /* 0x0000001006007986 */ /* 0x000fe8000c101924 */
[----:B------:R1:W-:Y:S04]  /*4290*/  STG.E desc[UR36][R8.64+0x4], R17 ;  /* 0x0000041108007986 */ /* 0x0003e8000c101924 */
[----:B------:R-:W2:Y:S04]  /*42a0*/  LDG.E R10, desc[UR36][R10.64+-0x4] ;  /* 0xfffffc240a0a7981 */ /* 0x000ea8000c1e1900 */
[----:B------:R-:W2:Y:S01]  /*42b0*/  LDG.E R13, desc[UR36][R12.64+-0x8] ;  /* 0xfffff8240c0d7981 */ /* 0x000ea2000c1e1900 */
[----:B0-----:R-:W-:-:S02]  /*42c0*/  IMAD.U32 R2, RZ, RZ, UR14 ;  /* 0x0000000eff027e24 */ /* 0x001fc4000f8e00ff */
[----:B------:R-:W-:Y:S02]  /*42d0*/  IMAD.U32 R15, RZ, RZ, UR7 ;  /* 0x00000007ff0f7e24 */ /* 0x000fe4000f8e00ff */
[----:B------:R-:W-:-:S04]  /*42e0*/  IMAD.U32 R3, RZ, RZ, UR15 ;  /* 0x0000000fff037e24 */ /* 0x000fc8000f8e00ff */
[----:B------:R-:W3:Y:S04]  /*42f0*/  LDG.E R15, desc[UR36][R14.64+-0x4] ;  /* 0xfffffc240e0f7981 */ /* 0x000ee8000c1e1900 */
[----:B------:R-:W3:Y:S01]  /*4300*/  LDG.E R2, desc[UR36][R2.64+-0x8] ;  /* 0xfffff82402027981 */ /* 0x000ee2000c1e1900 */
[----:B-1----:R-:W-:Y:S02]  /*4310*/  IMAD.U32 R8, RZ, RZ, UR6 ;  /* 0x00000006ff087e24 */ /* 0x002fe4000f8e00ff */
[----:B--2---:R-:W-:-:S05]  /*4320*/  IMAD.IADD R18, R10, 0x1, R13 ;  /* 0x000000010a127824 */ /* 0x004fca00078e020d */
[----:B------:R-:W-:-:S04]  /*4330*/  IADD3 R20, PT, PT, R18, 0x1, RZ ;  /* 0x0000000112147810 */ /* 0x000fc80007ffe0ff */
[----:B------:R-:W-:-:S05]  /*4340*/  SHF.R.S32.HI R20, RZ, 0x1, R20 ;  /* 0x00000001ff147819 */ /* 0x000fca0000011414 */
[----:B------:R-:W-:Y:S02]  /*4350*/  IMAD.IADD R20, R13, 0x1, -R20 ;  /* 0x000000010d147824 */ /* 0x000fe400078e0a14 */
[----:B---3--:R-:W-:-:S03]  /*4360*/  IMAD.IADD R4, R2, 0x1, R15 ;  /* 0x0000000102047824 */ /* 0x008fc600078e020f */
[----:B------:R-:W-:Y:S01]  /*4370*/  IADD3 R6, PT, PT, R20, 0x1, RZ ;  /* 0x0000000114067810 */ /* 0x000fe20007ffe0ff */
[----:B------:R-:W-:-:S03]  /*4380*/  VIADD R5, R4, 0x1 ;  /* 0x0000000104057836 */ /* 0x000fc60000000000 */
        /* <DEDUP_REMOVED lines=19> */
[----:B------:R-:W-:-:S04]  /*44c0*/  SHF.R.S32.HI R7, RZ, 0x4, R0 ;  /* 0x00000004ff077819 */ /* 0x000fc80000011400 */
[----:B------:R-:W-:Y:S02]  /*44d0*/  SHF.R.S32.HI R9, RZ, 0x4, R2 ;  /* 0x00000004ff097819 */ /* 0x000fe40000011402 */
[C---:B------:R-:W-:Y:S02]  /*44e0*/  LEA.HI.SX32 R3, R4.reuse, R3, 0x16 ;  /* 0x0000000304037211 */ /* 0x040fe400078fb2ff */
        /* <DEDUP_REMOVED lines=20> */
[----:B------:R-:W-:Y:S01]  /*4630*/  LEA.HI.SX32 R0, R5, R2, 0x1f ;  /* 0x0000000205007211 */ /* 0x000fe200078ffaff */
[----:B------:R-:W-:Y:S01]  /*4640*/  IMAD.U32 R2, RZ, RZ, UR14 ;  /* 0x0000000eff027e24 */ /* 0x000fe2000f8e00ff */
[----:B------:R-:W-:Y:S01]  /*4650*/  MOV R3, UR15 ;  /* 0x0000000f00037c02 */ /* 0x000fe20008000f00 */
[----:B------:R-:W-:Y:S01]  /*4660*/  IMAD.IADD R13, R4, 0x1, -R11 ;  /* 0x00000001040d7824 */ /* 0x000fe200078e0a0b */
[----:B------:R-:W-:Y:S01]  /*4670*/  MOV R5, UR15 ;  /* 0x0000000f00057c02 */ /* 0x000fe20008000f00 */
[----:B------:R-:W-:Y:S02]  /*4680*/  IMAD.U32 R4, RZ, RZ, UR14 ;  /* 0x0000000eff047e24 */ /* 0x000fe4000f8e00ff */
[----:B------:R-:W-:Y:S01]  /*4690*/  IMAD.IADD R15, R7, 0x1, -R0 ;  /* 0x00000001070f7824 */ /* 0x000fe200078e0a00 */
[----:B------:R-:W-:Y:S01]  /*46a0*/  MOV R7, UR7 ;  /* 0x0000000700077c02 */ /* 0x000fe20008000f00 */
[----:B------:R-:W-:-:S02]  /*46b0*/  IMAD.U32 R6, RZ, RZ, UR6 ;  /* 0x00000006ff067e24 */ /* 0x000fc4000f8e00ff */
[----:B------:R-:W-:Y:S01]  /*46c0*/  IMAD.U32 R9, RZ, RZ, UR7 ;  /* 0x00000007ff097e24 */ /* 0x000fe2000f8e00ff */
[----:B------:R-:W-:Y:S04]  /*46d0*/  STG.E desc[UR36][R2.64+-0x8], R13 ;  /* 0xfffff80d02007986 */ /* 0x000fe8000c101924 */
[----:B------:R-:W-:Y:S04]  /*46e0*/  STG.E desc[UR36][R4.64+-0x4], R15 ;  /* 0xfffffc0f04007986 */ /* 0x000fe8000c101924 */
[----:B------:R-:W-:Y:S04]  /*46f0*/  STG.E desc[UR36][R6.64+-0x8], R0 ;  /* 0xfffff80006007986 */ /* 0x000fe8000c101924 */
[----:B------:R-:W-:Y:S01]  /*4700*/  STG.E desc[UR36][R8.64+-0x4], R11 ;  /* 0xfffffc0b08007986 */ /* 0x000fe2000c101924 */
[----:B------:R-:W-:Y:S05]  /*4710*/  EXIT ;  /* 0x000000000000794d */ /* 0x000fea0003800000 */
        .type           $_Z27EncSecondStageOverlapFilterPiii$_Z10FwdTOddOddPii,@function
        .size           $_Z27EncSecondStageOverlapFilterPiii$_Z10FwdTOddOddPii,($_Z27EncSecondStageOverlapFilterPiii$_Z4TOddPii - $_Z27EncSecondStageOverlapFilterPiii$_Z10FwdTOddOddPii)
$_Z27EncSecondStageOverlapFilterPiii$_Z10FwdTOddOddPii:
[----:B------:R-:W-:Y:S01]  /*4720*/  IADD3 R1, PT, PT, R1, -0x8, RZ ;  /* 0xfffffff801017810 */ /* 0x000fe20007ffe0ff */
[----:B------:R-:W-:-:S04]  /*4730*/  IMAD.MOV.U32 R3, RZ, RZ, R5 ;  /* 0x000000ffff037224 */ /* 0x000fc800078e0005 */
[----:B------:R0:W-:Y:S02]  /*4740*/  STL [R1], R2 ;  /* 0x0000000201007387 */ /* 0x0001e40000100800 */
[----:B0-----:R-:W-:Y:S01]  /*4750*/  IMAD.MOV.U32 R2, RZ, RZ, R4 ;  /* 0x000000ffff027224 */ /* 0x001fe200078e0004 */
[----:B------:R-:W0:Y:S04]  /*4760*/  LDCU.64 UR4, c[0x0][0x358] ;  /* 0x00006b00ff0477ac */ /* 0x000e280008000a00 */
[----:B0-----:R-:W2:Y:S04]  /*4770*/  LD.E R4, desc[UR4][R2.64+0x4] ;  /* 0x0000040402047980 */ /* 0x001ea8000c101900 */
[----:B------:R-:W2:Y:S04]  /*4780*/  LD.E R7, desc[UR4][R2.64+0x8] ;  /* 0x0000080402077980 */ /* 0x000ea8000c101900 */
[----:B------:R-:W3:Y:S04]  /*4790*/  LD.E R0, desc[UR4][R2.64] ;  /* 0x0000000402007980 */ /* 0x000ee8000c101900 */
[----:B------:R-:W3:Y:S01]  /*47a0*/  LD.E R5, desc[UR4][R2.64+0xc] ;  /* 0x00000c0402057980 */ /* 0x000ee2000c101900 */
[----:B------:R-:W-:Y:S01]  /*47b0*/  IMAD.MOV.U32 R15, RZ, RZ, 0x3 ;  /* 0x00000003ff0f7424 */ /* 0x000fe200078e00ff */
[----:B--2---:R-:W-:-:S04]  /*47c0*/  IADD3 R7, PT, PT, -R4, R7, RZ ;  /* 0x0000000704077210 */ /* 0x004fc80007ffe1ff */
[----:B------:R-:W-:Y:S01]  /*47d0*/  SHF.R.S32.HI R11, RZ, 0x1, R7 ;  /* 0x00000001ff0b7819 */ /* 0x000fe20000011407 */
[----:B---3--:R-:W-:-:S03]  /*47e0*/  IMAD.IADD R5, R0, 0x1, R5 ;  /* 0x0000000100057824 */ /* 0x008fc600078e0205 */
[----:B------:R-:W-:Y:S02]  /*47f0*/  IADD3 R4, PT, PT, R4, R11, RZ ;  /* 0x0000000b04047210 */ /* 0x000fe40007ffe0ff */
[----:B------:R-:W-:-:S03]  /*4800*/  SHF.R.S32.HI R9, RZ, 0x1, R5 ;  /* 0x00000001ff097819 */ /* 0x000fc60000011405 */
[----:B------:R-:W-:Y:S02]  /*4810*/  IMAD R13, R4, R15, 0x4 ;  /* 0x00000004040d7424 */ /* 0x000fe400078e020f */
[----:B------:R-:W-:-:S05]  /*4820*/  IMAD.IADD R0, R0, 0x1, -R9 ;  /* 0x0000000100007824 */ /* 0x000fca00078e0a09 */
[----:B------:R-:W-:-:S05]  /*4830*/  LEA.HI.SX32 R0, R13, R0, 0x1d ;  /* 0x000000000d007211 */ /* 0x000fca00078feaff */
[----:B------:R-:W-:-:S05]  /*4840*/  IMAD R6, R0, R15, 0x2 ;  /* 0x0000000200067424 */ /* 0x000fca00078e020f */
[----:B------:R-:W-:-:S05]  /*4850*/  SHF.R.S32.HI R13, RZ, 0x2, R6 ;  /* 0x00000002ff0d7819 */ /* 0x000fca0000011406 */
[----:B------:R-:W-:-:S04]  /*4860*/  IMAD.IADD R4, R4, 0x1, -R13 ;  /* 0x0000000104047824 */ /* 0x000fc800078e0a0d */
[----:B------:R-:W-:Y:S01]  /*4870*/  IMAD R13, R4, R15, 0x6 ;  /* 0x00000006040d7424 */ /* 0x000fe200078e020f */
[----:B------:R-:W-:-:S04]  /*4880*/  IADD3 R4, PT, PT, -R11, R4, RZ ;  /* 0x000000040b047210 */ /* 0x000fc80007ffe1ff */
[----:B------:R-:W-:Y:S01]  /*4890*/  LEA.HI.SX32 R0, R13, R0, 0x1d ;  /* 0x000000000d007211 */ /* 0x000fe200078feaff */
[----:B------:R-:W-:Y:S01]  /*48a0*/  IMAD.IADD R7, R7, 0x1, R4 ;  /* 0x0000000107077824 */ /* 0x000fe200078e0204 */
[----:B------:R-:W-:Y:S03]  /*48b0*/  ST.E desc[UR4][R2.64+0x4], R4 ;  /* 0x0000040402007985 */ /* 0x000fe6000c101904 */
[----:B------:R-:W-:Y:S01]  /*48c0*/  IMAD.IADD R0, R9, 0x1, R0 ;  /* 0x0000000109007824 */ /* 0x000fe200078e0200 */
[----:B------:R-:W-:Y:S04]  /*48d0*/  ST.E desc[UR4][R2.64+0x8], R7 ;  /* 0x0000080702007985 */ /* 0x000fe8000c101904 */
[----:B------:R-:W-:Y:S01]  /*48e0*/  IADD3 R5, PT, PT, R5, -R0, RZ ;  /* 0x8000000005057210 */ /* 0x000fe20007ffe0ff */
[----:B------:R-:W-:Y:S04]  /*48f0*/  ST.E desc[UR4][R2.64], R0 ;  /* 0x0000000002007985 */ /* 0x000fe8000c101904 */
[----:B------:R0:W-:Y:S04]  /*4900*/  ST.E desc[UR4][R2.64+0xc], R5 ;  /* 0x00000c0502007985 */ /* 0x0001e8000c101904 */
[----:B0-----:R0:W2:Y:S02]  /*4910*/  LDL R2, [R1] ;  /* 0x0000000001027983 */ /* 0x0010a40000100800 */
[----:B0-----:R-:W-:Y:S01]  /*4920*/  VIADD R1, R1, 0x8 ;  /* 0x0000000801017836 */ /* 0x001fe20000000000 */
[----:B--2---:R-:W-:Y:S06]  /*4930*/  RET.REL.NODEC R20 `(_Z27EncSecondStageOverlapFilterPiii) ;  /* 0xffffffb414b07950 */ /* 0x004fec0003c3ffff */
        .type           $_Z27EncSecondStageOverlapFilterPiii$_Z4TOddPii,@function
        .size           $_Z27EncSecondStageOverlapFilterPiii$_Z4TOddPii,($_Z27EncSecondStageOverlapFilterPiii$_Z5T2x2HPii - $_Z27EncSecondStageOverlapFilterPiii$_Z4TOddPii)
$_Z27EncSecondStageOverlapFilterPiii$_Z4TOddPii:
        /* <DEDUP_REMOVED lines=9> */
[----:B------:R-:W-:-:S02]  /*49d0*/  IMAD.MOV.U32 R10, RZ, RZ, 0x3 ;  /* 0x00000003ff0a7424 */ /* 0x000fc400078e00ff */
[----:B--2---:R-:W-:-:S05]  /*49e0*/  IMAD.IADD R5, R5, 0x1, -R0 ;  /* 0x0000000105057824 */ /* 0x004fca00078e0a00 */
[----:B------:R-:W-:Y:S01]  /*49f0*/  IADD3 R9, PT, PT, R5, 0x1, RZ ;  /* 0x0000000105097810 */ /* 0x000fe20007ffe0ff */
[----:B---3--:R-:W-:-:S03]  /*4a00*/  IMAD.IADD R7, R4, 0x1, R7 ;  /* 0x0000000104077824 */ /* 0x008fc600078e0207 */
[----:B------:R-:W-:Y:S01]  /*4a10*/  LEA.HI.SX32 R9, R9, R0, 0x1f ;  /* 0x0000000009097211 */ /* 0x000fe200078ffaff */
[----:B------:R-:W-:-:S04]  /*4a20*/  IMAD R0, R7, R10, 0x4 ;  /* 0x0000000407007424 */ /* 0x000fc800078e020a */
[----:B------:R-:W-:Y:S01]  /*4a30*/  IMAD R11, R9, R10, 0x4 ;  /* 0x00000004090b7424 */ /* 0x000fe200078e020a */
[----:B------:R-:W-:-:S04]  /*4a40*/  SHF.R.S32.HI R0, RZ, 0x3, R0 ;  /* 0x00000003ff007819 */ /* 0x000fc80000011400 */
[----:B------:R-:W-:Y:S02]  /*4a50*/  LEA.HI.SX32 R11, R11, R4, 0x1d ;  /* 0x000000040b0b7211 */ /* 0x000fe400078feaff */
[----:B------:R-:W-:Y:S01]  /*4a60*/  IADD3 R5, PT, PT, R5, -R0, RZ ;  /* 0x8000000005057210 */ /* 0x000fe20007ffe0ff */
[----:B------:R-:W-:Y:S02]  /*4a70*/  VIADD R0, R7, 0x1 ;  /* 0x0000000107007836 */ /* 0x000fe40000000000 */
[----:B------:R-:W-:Y:S02]  /*4a80*/  IMAD.MOV R11, RZ, RZ, -R11 ;  /* 0x000000ffff0b7224 */ /* 0x000fe400078e0a0b */
[----:B------:R-:W-:-:S03]  /*4a90*/  IMAD R4, R5, R10, 0x4 ;  /* 0x0000000405047424 */ /* 0x000fc600078e020a */
[----:B------:R-:W-:Y:S02]  /*4aa0*/  LEA.HI.SX32 R6, R0, R11, 0x1f ;  /* 0x0000000b00067211 */ /* 0x000fe400078ffaff */
[C---:B------:R-:W-:Y:S02]  /*4ab0*/  LEA.HI.SX32 R8, R4.reuse, R0, 0x1d ;  /* 0x0000000004087211 */ /* 0x040fe400078feaff */
[----:B------:R-:W-:Y:S01]  /*4ac0*/  LEA.HI.SX32 R4, R4, R7, 0x1d ;  /* 0x0000000704047211 */ /* 0x000fe200078feaff */
[----:B------:R-:W-:Y:S01]  /*4ad0*/  IMAD R0, R6, R10, 0x4 ;  /* 0x0000000406007424 */ /* 0x000fe200078e020a */
[----:B------:R-:W-:Y:S02]  /*4ae0*/  SHF.R.S32.HI R11, RZ, 0x1, R8 ;  /* 0x00000001ff0b7819 */ /* 0x000fe40000011408 */
[----:B------:R-:W-:Y:S02]  /*4af0*/  LEA.HI.SX32 R6, R5, R6, 0x1f ;  /* 0x0000000605067211 */ /* 0x000fe400078ffaff */
[----:B------:R-:W-:-:S03]  /*4b00*/  LEA.HI.SX32 R0, R0, R9, 0x1d ;  /* 0x0000000900007211 */ /* 0x000fc600078feaff */
[----:B------:R-:W-:Y:S01]  /*4b10*/  IMAD.IADD R5, R5, 0x1, -R6 ;  /* 0x0000000105057824 */ /* 0x000fe200078e0a06 */
[----:B------:R-:W-:Y:S01]  /*4b20*/  IADD3 R11, PT, PT, R0, -R11, RZ ;  /* 0x8000000b000b7210 */ /* 0x000fe20007ffe0ff */
[----:B------:R-:W-:Y:S04]  /*4b30*/  ST.E desc[UR4][R2.64+0xc], R6 ;  /* 0x00000c0602007985 */ /* 0x000fe8000c101904 */
[----:B------:R-:W-:Y:S01]  /*4b40*/  IMAD.IADD R7, R4, 0x1, R11 ;  /* 0x0000000104077824 */ /* 0x000fe200078e020b */
[----:B------:R-:W-:Y:S04]  /*4b50*/  ST.E desc[UR4][R2.64+0x4], R5 ;  /* 0x0000040502007985 */ /* 0x000fe8000c101904 */
[----:B------:R-:W-:Y:S04]  /*4b60*/  ST.E desc[UR4][R2.64+0x8], R11 ;  /* 0x0000080b02007985 */ /* 0x000fe8000c101904 */
[----:B------:R0:W-:Y:S04]  /*4b70*/  ST.E desc[UR4][R2.64], R7 ;  /* 0x0000000702007985 */ /* 0x0001e8000c101904 */
[----:B0-----:R0:W2:Y:S02]  /*4b80*/  LDL R2, [R1] ;  /* 0x0000000001027983 */ /* 0x0010a40000100800 */
[----:B0-----:R-:W-:Y:S01]  /*4b90*/  IADD3 R1, PT, PT, R1, 0x8, RZ ;  /* 0x0000000801017810 */ /* 0x001fe20007ffe0ff */
[----:B--2---:R-:W-:Y:S06]  /*4ba0*/  RET.REL.NODEC R20 `(_Z27EncSecondStageOverlapFilterPiii) ;  /* 0xffffffb414147950 */ /* 0x004fec0003c3ffff */
        .type           $_Z27EncSecondStageOverlapFilterPiii$_Z5T2x2HPii,@function
        .size           $_Z27EncSecondStageOverlapFilterPiii$_Z5T2x2HPii,($_Z27EncSecondStageOverlapFilterPiii$_Z7TOddOddPii - $_Z27EncSecondStageOverlapFilterPiii$_Z5T2x2HPii)
$_Z27EncSecondStageOverlapFilterPiii$_Z5T2x2HPii:
[----:B------:R-:W-:Y:S02]  /*4bb0*/  VIADD R1, R1, 0xfffffff8 ;  /* 0xfffffff801017836 */ /* 0x000fe40000000000 */
[----:B------:R-:W-:-:S03]  /*4bc0*/  IMAD.MOV.U32 R3, RZ, RZ, R5 ;  /* 0x000000ffff037224 */ /* 0x000fc600078e0005 */
[----:B------:R0:W-:Y:S02]  /*4bd0*/  STL [R1], R2 ;  /* 0x0000000201007387 */ /* 0x0001e40000100800 */
[----:B0-----:R-:W-:Y:S01]  /*4be0*/  MOV R2, R4 ;  /* 0x0000000400027202 */ /* 0x001fe20000000f00 */
[----:B------:R-:W0:Y:S04]  /*4bf0*/  LDCU.64 UR4, c[0x0][0x358] ;  /* 0x00006b00ff0477ac */ /* 0x000e280008000a00 */
[----:B0-----:R-:W2:Y:S04]  /*4c00*/  LD.E R0, desc[UR4][R2.64+0xc] ;  /* 0x00000c0402007980 */ /* 0x001ea8000c101900 */
[----:B------:R-:W2:Y:S04]  /*4c10*/  LD.E R5, desc[UR4][R2.64] ;  /* 0x0000000402057980 */ /* 0x000ea8000c101900 */
[----:B------:R-:W3:Y:S04]  /*4c20*/  LD.E R4, desc[UR4][R2.64+0x8] ;  /* 0x0000080402047980 */ /* 0x000ee8000c101900 */
[----:B------:R-:W3:Y:S01]  /*4c30*/  LD.E R7, desc[UR4][R2.64+0x4] ;  /* 0x0000040402077980 */ /* 0x000ee2000c101900 */
[----:B--2---:R-:W-:-:S02]  /*4c40*/  IMAD.IADD R5, R0, 0x1, R5 ;  /* 0x0000000100057824 */ /* 0x004fc400078e0205 */
[----:B---3--:R-:W-:-:S05]  /*4c50*/  IMAD.IADD R7, R7, 0x1, -R4 ;  /* 0x0000000107077824 */ /* 0x008fca00078e0a04 */
[----:B------:R-:W-:-:S04]  /*4c60*/  IADD3 R6, PT, PT, R5, R6, -R7 ;  /* 0x0000000605067210 */ /* 0x000fc80007ffe807 */
[----:B------:R-:W-:-:S04]  /*4c70*/  SHF.R.S32.HI R9, RZ, 0x1, R6 ;  /* 0x00000001ff097819 */ /* 0x000fc80000011406 */
[----:B------:R-:W-:Y:S01]  /*4c80*/  IADD3 R4, PT, PT, -R4, R9, RZ ;  /* 0x0000000904047210 */ /* 0x000fe20007ffe1ff */
[----:B------:R-:W-:-:S04]  /*4c90*/  IMAD.IADD R0, R9, 0x1, -R0 ;  /* 0x0000000109007824 */ /* 0x000fc800078e0a00 */
[----:B------:R-:W-:Y:S01]  /*4ca0*/  IMAD.IADD R5, R5, 0x1, -R4 ;  /* 0x0000000105057824 */ /* 0x000fe200078e0a04 */
[----:B------:R-:W-:Y:S01]  /*4cb0*/  IADD3 R7, PT, PT, R7, R0, RZ ;  /* 0x0000000007077210 */ /* 0x000fe20007ffe0ff */
[----:B------:R-:W-:Y:S04]  /*4cc0*/  ST.E desc[UR4][R2.64+0x8], R0 ;  /* 0x0000080002007985 */ /* 0x000fe8000c101904 */
[----:B------:R-:W-:Y:S04]  /*4cd0*/  ST.E desc[UR4][R2.64+0xc], R4 ;  /* 0x00000c0402007985 */ /* 0x000fe8000c101904 */
[----:B------:R-:W-:Y:S04]  /*4ce0*/  ST.E desc[UR4][R2.64], R5 ;  /* 0x0000000502007985 */ /* 0x000fe8000c101904 */
[----:B------:R0:W-:Y:S04]  /*4cf0*/  ST.E desc[UR4][R2.64+0x4], R7 ;  /* 0x0000040702007985 */ /* 0x0001e8000c101904 */
[----:B0-----:R0:W2:Y:S02]  /*4d00*/  LDL R2, [R1] ;  /* 0x0000000001027983 */ /* 0x0010a40000100800 */
[----:B0-----:R-:W-:Y:S01]  /*4d10*/  VIADD R1, R1, 0x8 ;  /* 0x0000000801017836 */ /* 0x001fe20000000000 */
[----:B--2---:R-:W-:Y:S06]  /*4d20*/  RET.REL.NODEC R20 `(_Z27EncSecondStageOverlapFilterPiii) ;  /* 0xffffffb014b47950 */ /* 0x004fec0003c3ffff */
        .type           $_Z27EncSecondStageOverlapFilterPiii$_Z7TOddOddPii,@function
        .size           $_Z27EncSecondStageOverlapFilterPiii$_Z7TOddOddPii,($_Z27EncSecondStageOverlapFilterPiii$_Z8FwdScalePii - $_Z27EncSecondStageOverlapFilterPiii$_Z7TOddOddPii)
$_Z27EncSecondStageOverlapFilterPiii$_Z7TOddOddPii:
        /* <DEDUP_REMOVED lines=11> */
[----:B------:R-:W-:Y:S02]  /*4de0*/  SHF.R.S32.HI R11, RZ, 0x1, R5 ;  /* 0x00000001ff0b7819 */ /* 0x000fe40000011405 */
[----:B---3--:R-:W-:-:S03]  /*4df0*/  IADD3 R7, PT, PT, R4, R7, RZ ;  /* 0x0000000704077210 */ /* 0x008fc60007ffe0ff */
        /* <DEDUP_REMOVED lines=8> */
[C---:B------:R-:W-:Y:S02]  /*4e80*/  IMAD R13, R0.reuse, R15, 0x3 ;  /* 0x00000003000d7424 */ /* 0x040fe400078e020f */
[----:B------:R-:W-:-:S03]  /*4e90*/  IMAD.IADD R0, R0, 0x1, -R11 ;  /* 0x0000000100007824 */ /* 0x000fc600078e0a0b */
[----:B------:R-:W-:Y:S01]  /*4ea0*/  LEA.HI.SX32 R4, R13, R4, 0x1d ;  /* 0x000000040d047211 */ /* 0x000fe200078feaff */
[----:B------:R-:W-:Y:S01]  /*4eb0*/  IMAD.IADD R5, R5, 0x1, R0 ;  /* 0x0000000105057824 */ /* 0x000fe200078e0200 */
[----:B------:R-:W-:Y:S02]  /*4ec0*/  ST.E desc[UR4][R2.64+0x4], R0 ;  /* 0x0000040002007985 */ /* 0x000fe4000c101904 */
[----:B------:R-:W-:Y:S02]  /*4ed0*/  IADD3 R4, PT, PT, R9, R4, RZ ;  /* 0x0000000409047210 */ /* 0x000fe40007ffe0ff */
[----:B------:R-:W-:Y:S03]  /*4ee0*/  ST.E desc[UR4][R2.64+0x8], R5 ;  /* 0x0000080502007985 */ /* 0x000fe6000c101904 */
[----:B------:R-:W-:Y:S01]  /*4ef0*/  IMAD.IADD R7, R7, 0x1, -R4 ;  /* 0x0000000107077824 */ /* 0x000fe200078e0a04 */
[----:B------:R-:W-:Y:S04]  /*4f00*/  ST.E desc[UR4][R2.64], R4 ;  /* 0x0000000402007985 */ /* 0x000fe8000c101904 */
[----:B------:R0:W-:Y:S04]  /*4f10*/  ST.E desc[UR4][R2.64+0xc], R7 ;  /* 0x00000c0702007985 */ /* 0x0001e8000c101904 */
[----:B0-----:R0:W2:Y:S02]  /*4f20*/  LDL R2, [R1] ;  /* 0x0000000001027983 */ /* 0x0010a40000100800 */
[----:B0-----:R-:W-:Y:S01]  /*4f30*/  IADD3 R1, PT, PT, R1, 0x8, RZ ;  /* 0x0000000801017810 */ /* 0x001fe20007ffe0ff */
[----:B--2---:R-:W-:Y:S06]  /*4f40*/  RET.REL.NODEC R20 `(_Z27EncSecondStageOverlapFilterPiii) ;  /* 0xffffffb0142c7950 */ /* 0x004fec0003c3ffff */
        .type           $_Z27EncSecondStageOverlapFilterPiii$_Z8FwdScalePii,@function
        .size           $_Z27EncSecondStageOverlapFilterPiii$_Z8FwdScalePii,($_Z27EncSecondStageOverlapFilterPiii$_Z8T2x2hEncPii - $_Z27EncSecondStageOverlapFilterPiii$_Z8FwdScalePii)
$_Z27EncSecondStageOverlapFilterPiii$_Z8FwdScalePii:
[----:B------:R-:W-:Y:S02]  /*4f50*/  VIADD R1, R1, 0xfffffff8 ;  /* 0xfffffff801017836 */ /* 0x000fe40000000000 */
[----:B------:R-:W-:-:S03]  /*4f60*/  IMAD.MOV.U32 R3, RZ, RZ, R5 ;  /* 0x000000ffff037224 */ /* 0x000fc600078e0005 */
[----:B------:R0:W-:Y:S02]  /*4f70*/  STL [R1], R2 ;  /* 0x0000000201007387 */ /* 0x0001e40000100800 */
[----:B0-----:R-:W-:Y:S01]  /*4f80*/  MOV R2, R4 ;  /* 0x0000000400027202 */ /* 0x001fe20000000f00 */
[----:B------:R-:W0:Y:S04]  /*4f90*/  LDCU.64 UR4, c[0x0][0x358] ;  /* 0x00006b00ff0477ac */ /* 0x000e280008000a00 */
[----:B0-----:R-:W2:Y:S04]  /*4fa0*/  LD.E R0, desc[UR4][R2.64] ;  /* 0x0000000402007980 */ /* 0x001ea8000c101900 */
[----:B------:R-:W3:Y:S01]  /*4fb0*/  LD.E R5, desc[UR4][R2.64+0x4] ;  /* 0x0000040402057980 */ /* 0x000ee2000c101900 */
[----:B--2---:R-:W-:Y:S01]  /*4fc0*/  IMAD R4, R0, 0x3, RZ ;  /* 0x0000000300047824 */ /* 0x004fe200078e02ff */
[----:B------:R-:W-:-:S04]  /*4fd0*/  SHF.R.S32.HI R7, RZ, 0x7, R0 ;  /* 0x00000007ff077819 */ /* 0x000fc80000011400 */
[----:B------:R-:W-:-:S05]  /*4fe0*/  LEA.HI.SX32 R4, R4, R7, 0x1c ;  /* 0x0000000704047211 */ /* 0x000fca00078fe2ff */
[----:B---3--:R-:W-:-:S05]  /*4ff0*/  IMAD.IADD R5, R5, 0x1, -R4 ;  /* 0x0000000105057824 */ /* 0x008fca00078e0a04 */
        /* <DEDUP_REMOVED lines=10> */
[----:B0-----:R-:W-:Y:S01]  /*50a0*/  VIADD R1, R1, 0x8 ;  /* 0x0000000801017836 */ /* 0x001fe20000000000 */
[----:B--2---:R-:W-:Y:S06]  /*50b0*/  RET.REL.NODEC R20 `(_Z27EncSecondStageOverlapFilterPiii) ;  /* 0xffffffac14d07950 */ /* 0x004fec0003c3ffff */
        .type           $_Z27EncSecondStageOverlapFilterPiii$_Z8T2x2hEncPii,@function
        .size           $_Z27EncSecondStageOverlapFilterPiii$_Z8T2x2hEncPii,($_Z27EncSecondStageOverlapFilterPiii$_Z9FwdRotatePii - $_Z27EncSecondStageOverlapFilterPiii$_Z8T2x2hEncPii)
$_Z27EncSecondStageOverlapFilterPiii$_Z8T2x2hEncPii:
        /* <DEDUP_REMOVED lines=11> */
[----:B------:R-:W-:Y:S02]  /*5170*/  LEA.HI.SX32 R9, R7, R4, 0x1f ;  /* 0x0000000407097211 */ /* 0x000fe400078ffaff */
[C---:B---3--:R-:W-:Y:S01]  /*5180*/  IADD3 R11, PT, PT, -R0.reuse, RZ, RZ ;  /* 0x000000ff000b7210 */ /* 0x048fe20007ffe1ff */
[----:B----4-:R-:W-:Y:S02]  /*5190*/  IMAD.IADD R5, R0, 0x1, R5 ;  /* 0x0000000100057824 */ /* 0x010fe400078e0205 */
[----:B------:R-:W-:Y:S01]  /*51a0*/  ST.E desc[UR4][R2.64+0xc], R9 ;  /* 0x00000c0902007985 */ /* 0x000fe2000c101904 */
[----:B------:R-:W-:Y:S02]  /*51b0*/  IMAD R4, R9, R6, 0x4 ;  /* 0x0000000409047424 */ /* 0x000fe400078e0206 */
[----:B------:R-:W-:-:S03]  /*51c0*/  IMAD.IADD R0, R5, 0x1, -R7 ;  /* 0x0000000105007824 */ /* 0x000fc600078e0a07 */
        /* <DEDUP_REMOVED lines=9> */
[----:B--2---:R-:W-:Y:S06]  /*5260*/  RET.REL.NODEC R20 `(_Z27EncSecondStageOverlapFilterPiii) ;  /* 0xffffffac14647950 */ /* 0x004fec0003c3ffff */
        .type           $_Z27EncSecondStageOverlapFilterPiii$_Z9FwdRotatePii,@function
        .size           $_Z27EncSecondStageOverlapFilterPiii$_Z9FwdRotatePii,(.L_x_20 - $_Z27EncSecondStageOverlapFilterPiii$_Z9FwdRotatePii)
$_Z27EncSecondStageOverlapFilterPiii$_Z9FwdRotatePii:
        /* <DEDUP_REMOVED lines=16> */
[----:B--2---:R-:W-:Y:S06]  /*5370*/  RET.REL.NODEC R20 `(_Z27EncSecondStageOverlapFilterPiii) ;  /* 0xffffffac14207950 */ /* 0x004fec0003c3ffff */
.L_x_2:
        /* <DEDUP_REMOVED lines=16> */
.L_x_20:


//--------------------- .text._Z25EncFirstStagePreFilteringPiii --------------------------
	.section	.text._Z25EncFirstStagePreFilteringPiii,"ax",@progbits
	.align	128
        .global         _Z25EncFirstStagePreFilteringPiii
        .type           _Z25EncFirstStagePreFilteringPiii,@function
        .size           _Z25EncFirstStagePreFilteringPiii,(.L_x_27 - _Z25EncFirstStagePreFilteringPiii)
        .other          _Z25EncFirstStagePreFilteringPiii,@"STO_CUDA_ENTRY STV_DEFAULT"
_Z25EncFirstStagePreFilteringPiii:
.text._Z25EncFirstStagePreFilteringPiii:
[----:B------:R-:W0:Y:S01]  /*0000*/  LDC R1, c[0x0][0x37c] ;  /* 0x0000df00ff017b82 */ /* 0x000e220000000800 */
[----:B------:R-:W1:Y:S07]  /*0010*/  S2R R2, SR_TID.Y ;  /* 0x0000000000027919 */ /* 0x000e6e0000002200 */
[----:B------:R-:W2:Y:S01]  /*0020*/  LDC R61, c[0x0][0x38c] ;  /* 0x0000e300ff3d7b82 */ /* 0x000ea20000000800 */
[----:B------:R-:W3:Y:S01]  /*0030*/  LDCU.64 UR36, c[0x0][0x358] ;  /* 0x00006b00ff2477ac */ /* 0x000ee20008000a00 */
[----:B0-----:R-:W-:Y:S01]  /*0040*/  VIADD R1, R1, 0xfffffff0 ;  /* 0xfffffff001017836 */ /* 0x001fe20000000000 */
[----:B------:R-:W1:Y:S01]  /*0050*/  S2R R5, SR_CTAID.Y ;  /* 0x0000000000057919 */ /* 0x000e620000002600 */
[----:B------:R-:W0:Y:S04]  /*0060*/  S2R R0, SR_TID.X ;  /* 0x0000000000007919 */ /* 0x000e280000002100 */
[----:B------:R-:W4:Y:S01]  /*0070*/  LDC.64 R70, c[0x0][0x380] ;  /* 0x0000e000ff467b82 */ /* 0x000f220000000a00 */
[----:B------:R-:W0:Y:S01]  /*0080*/  S2R R3, SR_CTAID.X ;  /* 0x0000000000037919 */ /* 0x000e220000002500 */
[----:B-1----:R-:W-:Y:S01]  /*0090*/  LEA R2, R5, R2, 0x2 ;  /* 0x0000000205027211 */ /* 0x002fe200078e10ff */
[----:B0-----:R-:W-:-:S04]  /*00a0*/  IMAD R0, R3, 0x4, R0 ;  /* 0x0000000403007824 */ /* 0x001fc800078e0200 */
[----:B------:R-:W-:Y:S02]  /*00b0*/  IMAD.SHL.U32 R3, R2, 0x4, RZ ;  /* 0x0000000402037824 */ /* 0x000fe400078e00ff */
[----:B------:R-:W-:-:S04]  /*00c0*/  IMAD.SHL.U32 R0, R0, 0x4, RZ ;  /* 0x0000000400007824 */ /* 0x000fc800078e00ff */
[----:B--2---:R-:W-:-:S04]  /*00d0*/  IMAD R3, R0, R61, R3 ;  /* 0x0000003d00037224 */ /* 0x004fc800078e0203 */
[----:B----4-:R-:W-:Y:S02]  /*00e0*/  IMAD.WIDE R70, R3, 0x4, R70 ;  /* 0x0000000403467825 */ /* 0x010fe400078e0246 */
[----:B------:R-:W0:Y:S03]  /*00f0*/  LDC.64 R2, c[0x4][RZ] ;  /* 0x01000000ff027b82 */ /* 0x000e260000000a00 */
[----:B---3--:R-:W2:Y:S01]  /*0100*/  LDG.E R8, desc[UR36][R70.64] ;  /* 0x0000002446087981 */ /* 0x008ea2000c1e1900 */
[----:B------:R-:W-:-:S03]  /*0110*/  IMAD.WIDE R68, R61, 0x4, R70 ;  /* 0x000000043d447825 */ /* 0x000fc600078e0246 */
[----:B------:R-:W2:Y:S01]  /*0120*/  LDG.E R9, desc[UR36][R70.64+0xc] ;  /* 0x00000c2446097981 */ /* 0x000ea2000c1e1900 */
[----:B------:R-:W-:-:S03]  /*0130*/  IMAD.WIDE R62, R61, 0x4, R68 ;  /* 0x000000043d3e7825 */ /* 0x000fc600078e0244 */
[----:B------:R-:W5:Y:S04]  /*0140*/  LDG.E R24, desc[UR36][R70.64+0x4] ;  /* 0x0000042446187981 */ /* 0x000f68000c1e1900 */
[----:B------:R-:W5:Y:S01]  /*0150*/  LDG.E R25, desc[UR36][R70.64+0x8] ;  /* 0x0000082446197981 */ /* 0x000f62000c1e1900 */
[----:B------:R-:W-:-:S03]  /*0160*/  IMAD.WIDE R60, R61, 0x4, R62 ;  /* 0x000000043d3c7825 */ /* 0x000fc600078e023e */
[----:B------:R-:W5:Y:S04]  /*0170*/  LDG.E R16, desc[UR36][R68.64] ;  /* 0x0000002444107981 */ /* 0x000f68000c1e1900 */
[----:B------:R-:W2:Y:S04]  /*0180*/  LDG.E R10, desc[UR36][R60.64] ;  /* 0x000000243c0a7981 */ /* 0x000ea8000c1e1900 */
[----:B------:R-:W2:Y:S04]  /*0190*/  LDG.E R11, desc[UR36][R60.64+0xc] ;  /* 0x00000c243c0b7981 */ /* 0x000ea8000c1e1900 */
[----:B0-----:R0:W3:Y:S04]  /*01a0*/  LDG.E R0, desc[UR36][R2.64] ;  /* 0x0000002402007981 */ /* 0x0010e8000c1e1900 */
[----:B------:R1:W5:Y:S04]  /*01b0*/  LDG.E R28, desc[UR36][R68.64+0x4] ;  /* 0x00000424441c7981 */ /* 0x000368000c1e1900 */
[----:B------:R1:W5:Y:S04]  /*01c0*/  LDG.E R29, desc[UR36][R68.64+0x8] ;  /* 0x00000824441d7981 */ /* 0x000368000c1e1900 */
[----:B------:R1:W5:Y:S04]  /*01d0*/  LDG.E R17, desc[UR36][R68.64+0xc] ;  /* 0x00000c2444117981 */ /* 0x000368000c1e1900 */
[----:B------:R1:W5:Y:S04]  /*01e0*/  LDG.E R18, desc[UR36][R62.64] ;  /* 0x000000243e127981 */ /* 0x000368000c1e1900 */
[----:B------:R1:W5:Y:S04]  /*01f0*/  LDG.E R30, desc[UR36][R62.64+0x4] ;  /* 0x000004243e1e7981 */ /* 0x000368000c1e1900 */
[----:B------:R1:W5:Y:S04]  /*0200*/  LDG.E R31, desc[UR36][R62.64+0x8] ;  /* 0x000008243e1f7981 */ /* 0x000368000c1e1900 */
[----:B------:R1:W5:Y:S04]  /*0210*/  LDG.E R19, desc[UR36][R62.64+0xc] ;  /* 0x00000c243e137981 */ /* 0x000368000c1e1900 */
[----:B------:R1:W5:Y:S04]  /*0220*/  LDG.E R26, desc[UR36][R60.64+0x4] ;  /* 0x000004243c1a7981 */ /* 0x000368000c1e1900 */
[----:B------:R1:W5:Y:S01]  /*0230*/  LDG.E R27, desc[UR36][R60.64+0x8] ;  /* 0x000008243c1b7981 */ /* 0x000362000c1e1900 */
[----:B------:R-:W4:Y:S01]  /*0240*/  LDCU UR4, c[0x0][0x2f8] ;  /* 0x00005f00ff0477ac */ /* 0x000f220008000800 */
[----:B------:R-:W0:Y:S01]  /*0250*/  LDCU UR5, c[0x0][0x2fc] ;  /* 0x00005f80ff0577ac */ /* 0x000e220008000800 */
[----:B------:R-:W-:Y:S01]  /*0260*/  IMAD.MOV.U32 R6, RZ, RZ, RZ ;  /* 0x000000ffff067224 */ /* 0x000fe200078e00ff */
[----:B------:R-:W-:Y:S01]  /*0270*/  MOV R20, 0x300 ;  /* 0x0000030000147802 */ /* 0x000fe20000000f00 */
[----:B------:R-:W-:Y:S01]  /*0280*/  IMAD.MOV.U32 R21, RZ, RZ, 0x0 ;  /* 0x00000000ff157424 */ /* 0x000fe200078e00ff */
[----:B----4-:R-:W-:-:S04]  /*0290*/  IADD3 R22, P0, PT, R1, UR4, RZ ;  /* 0x0000000401167c10 */ /* 0x010fc8000ff1e0ff */
[----:B0-----:R-:W-:Y:S01]  /*02a0*/  IADD3.X R2, PT, PT, RZ, UR5, RZ, P0, !PT ;  /* 0x00000005ff027c10 */ /* 0x001fe200087fe4ff */
[----:B------:R-:W-:-:S03]  /*02b0*/  IMAD.MOV.U32 R4, RZ, RZ, R22 ;  /* 0x000000ffff047224 */ /* 0x000fc600078e0016 */
[----:B------:R-:W-:Y:S01]  /*02c0*/  MOV R5, R2 ;  /* 0x0000000200057202 */ /* 0x000fe20000000f00 */
[----:B--2---:R1:W-:Y:S01]  /*02d0*/  STL.128 [R1], R8 ;  /* 0x0000000801007387 */ /* 0x0043e20000100c00 */
[----:B---3--:R1:W0:Y:S05]  /*02e0*/  LDC.64 R12, c[0x2][R0] ;  /* 0x00800000000c7b82 */ /* 0x00822a0000000a00 */
[----:B01---5:R-:W-:Y:S05]  /*02f0*/  CALL.REL.NOINC R12 `(_Z25EncFirstStagePreFilteringPiii) ;  /* 0xfffffffc0c407344 */ /* 0x023fea0003c3ffff */
[----:B------:R-:W0:Y:S01]  /*0300*/  LDC.64 R10, c[0x4][RZ] ;  /* 0x01000000ff0a7b82 */ /* 0x000e220000000a00 */
[----:B------:R1:W5:Y:S04]  /*0310*/  LDL.128 R52, [R1] ;  /* 0x0000000001347983 */ /* 0x0003680000100c00 */
[----:B------:R1:W-:Y:S04]  /*0320*/  STL.128 [R1], R28 ;  /* 0x0000001c01007387 */ /* 0x0003e80000100c00 */
[----:B0-----:R-:W2:Y:S01]  /*0330*/  LDG.E R0, desc[UR36][R10.64+0x8] ;  /* 0x000008240a007981 */ /* 0x001ea2000c1e1900 */
[----:B------:R-:W-:Y:S01]  /*0340*/  IMAD.MOV.U32 R4, RZ, RZ, R22 ;  /* 0x000000ffff047224 */ /* 0x000fe200078e0016 */
[----:B------:R-:W-:Y:S01]  /*0350*/  MOV R5, R2 ;  /* 0x0000000200057202 */ /* 0x000fe20000000f00 */
[----:B------:R-:W-:Y:S01]  /*0360*/  IMAD.MOV.U32 R6, RZ, RZ, RZ ;  /* 0x000000ffff067224 */ /* 0x000fe200078e00ff */
[----:B------:R-:W-:Y:S01]  /*0370*/  MOV R20, 0x3b0 ;  /* 0x000003b000147802 */ /* 0x000fe20000000f00 */
[----:B------:R-:W-:Y:S01]  /*0380*/  IMAD.MOV.U32 R21, RZ, RZ, 0x0 ;  /* 0x00000000ff157424 */ /* 0x000fe200078e00ff */
[----:B--2---:R1:W0:Y:S06]  /*0390*/  LDC.64 R8, c[0x2][R0] ;  /* 0x0080000000087b82 */ /* 0x00422c0000000a00 */
[----:B01---5:R-:W-:Y:S05]  /*03a0*/  CALL.REL.NOINC R8 `(_Z25EncFirstStagePreFilteringPiii) ;  /* 0xfffffffc08147344 */ /* 0x023fea0003c3ffff */
[----:B------:R-:W0:Y:S01]  /*03b0*/  LDC.64 R10, c[0x4][RZ] ;  /* 0x01000000ff0a7b82 */ /* 0x000e220000000a00 */
[----:B------:R1:W5:Y:S04]  /*03c0*/  LDL.128 R44, [R1] ;  /* 0x00000000012c7983 */ /* 0x0003680000100c00 */
[----:B------:R1:W-:Y:S04]  /*03d0*/  STL.128 [R1], R24 ;  /* 0x0000001801007387 */ /* 0x0003e80000100c00 */
[----:B0-----:R-:W2:Y:S01]  /*03e0*/  LDG.E R0, desc[UR36][R10.64+0x10] ;  /* 0x000010240a007981 */ /* 0x001ea2000c1e1900 */
[----:B------:R-:W-:Y:S01]  /*03f0*/  HFMA2 R21, -RZ, RZ, 0, 0 ;  /* 0x00000000ff157431 */ /* 0x000fe200000001ff */
[----:B------:R-:W-:Y:S01]  /*0400*/  MOV R4, R22 ;  /* 0x0000001600047202 */ /* 0x000fe20000000f00 */
[----:B------:R-:W-:Y:S01]  /*0410*/  IMAD.MOV.U32 R5, RZ, RZ, R2 ;  /* 0x000000ffff057224 */ /* 0x000fe200078e0002 */
[----:B------:R-:W-:Y:S01]  /*0420*/  MOV R20, 0x460 ;  /* 0x0000046000147802 */ /* 0x000fe20000000f00 */
[----:B------:R-:W-:Y:S01]  /*0430*/  IMAD.MOV.U32 R6, RZ, RZ, RZ ;  /* 0x000000ffff067224 */ /* 0x000fe200078e00ff */
[----:B--2---:R1:W0:Y:S06]  /*0440*/  LDC.64 R8, c[0x2][R0] ;  /* 0x0080000000087b82 */ /* 0x00422c0000000a00 */
[----:B01---5:R-:W-:Y:S05]  /*0450*/  CALL.REL.NOINC R8 `(_Z25EncFirstStagePreFilteringPiii) ;  /* 0xfffffff808e87344 */ /* 0x023fea0003c3ffff */
[----:B------:R-:W0:Y:S01]  /*0460*/  LDC.64 R10, c[0x4][RZ] ;  /* 0x01000000ff0a7b82 */ /* 0x000e220000000a00 */
[----:B------:R1:W5:Y:S04]  /*0470*/  LDL.128 R36, [R1] ;  /* 0x0000000001247983 */ /* 0x0003680000100c00 */
[----:B------:R1:W-:Y:S04]  /*0480*/  STL.128 [R1], R16 ;  /* 0x0000001001007387 */ /* 0x0003e80000100c00 */
[----:B0-----:R-:W2:Y:S01]  /*0490*/  LDG.E R0, desc[UR36][R10.64+0x18] ;  /* 0x000018240a007981 */ /* 0x001ea2000c1e1900 */
[----:B------:R-:W-:-:S02]  /*04a0*/  HFMA2 R6, -RZ, RZ, 0, 0 ;  /* 0x00000000ff067431 */ /* 0x000fc400000001ff */
[----:B------:R-:W-:Y:S01]  /*04b0*/  IMAD.MOV.U32 R4, RZ, RZ, R22 ;  /* 0x000000ffff047224 */ /* 0x000fe200078e0016 */
[----:B------:R-:W-:Y:S01]  /*04c0*/  MOV R20, 0x510 ;  /* 0x0000051000147802 */ /* 0x000fe20000000f00 */
[----:B------:R-:W-:Y:S02]  /*04d0*/  IMAD.MOV.U32 R5, RZ, RZ, R2 ;  /* 0x000000ffff057224 */ /* 0x000fe400078e0002 */
[----:B------:R-:W-:Y:S01]  /*04e0*/  IMAD.MOV.U32 R21, RZ, RZ, 0x0 ;  /* 0x00000000ff157424 */ /* 0x000fe200078e00ff */
[----:B--2---:R1:W0:Y:S06]  /*04f0*/  LDC.64 R8, c[0x2][R0] ;  /* 0x0080000000087b82 */ /* 0x00422c0000000a00 */
[----:B01---5:R-:W-:Y:S05]  /*0500*/  CALL.REL.NOINC R8 `(_Z25EncFirstStagePreFilteringPiii) ;  /* 0xfffffff808bc7344 */ /* 0x023fea0003c3ffff */
[----:B------:R-:W0:Y:S01]  /*0510*/  LDC.64 R14, c[0x4][RZ] ;  /* 0x01000000ff0e7b82 */ /* 0x000e220000000a00 */
[----:B------:R-:W2:Y:S01]  /*0520*/  LDL.128 R28, [R1] ;  /* 0x00000000011c7983 */ /* 0x000ea20000100c00 */
[----:B------:R-:W-:Y:S01]  /*0530*/  IMAD.MOV.U32 R8, RZ, RZ, R52 ;  /* 0x000000ffff087224 */ /* 0x000fe200078e0034 */
[----:B------:R-:W-:Y:S01]  /*0540*/  MOV R9, R36 ;  /* 0x0000002400097202 */ /* 0x000fe20000000f00 */
[----:B------:R-:W-:Y:S01]  /*0550*/  IMAD.MOV.U32 R11, RZ, RZ, R44 ;  /* 0x000000ffff0b7224 */ /* 0x000fe200078e002c */
[----:B0-----:R-:W3:Y:S01]  /*0560*/  LDG.E R0, desc[UR36][R14.64+0x20] ;  /* 0x000020240e007981 */ /* 0x001ee2000c1e1900 */
[----:B------:R-:W-:Y:S01]  /*0570*/  HFMA2 R21, -RZ, RZ, 0, 0 ;  /* 0x00000000ff157431 */ /* 0x000fe200000001ff */
[----:B------:R-:W-:Y:S01]  /*0580*/  MOV R4, R22 ;  /* 0x0000001600047202 */ /* 0x000fe20000000f00 */
[----:B------:R-:W-:Y:S01]  /*0590*/  IMAD.MOV.U32 R5, RZ, RZ, R2 ;  /* 0x000000ffff057224 */ /* 0x000fe200078e0002 */
[----:B------:R-:W-:Y:S01]  /*05a0*/  MOV R20, 0x600 ;  /* 0x0000060000147802 */ /* 0x000fe20000000f00 */
[----:B------:R-:W-:-:S02]  /*05b0*/  IMAD.MOV.U32 R6, RZ, RZ, 0x1 ;  /* 0x00000001ff067424 */ /* 0x000fc400078e00ff */
[----:B--2---:R-:W-:-:S05]  /*05c0*/  IMAD.MOV.U32 R10, RZ, RZ, R28 ;  /* 0x000000ffff0a7224 */ /* 0x004fca00078e001c */
[----:B------:R0:W-:Y:S01]  /*05d0*/  STL.128 [R1], R8 ;  /* 0x0000000801007387 */ /* 0x0001e20000100c00 */
[----:B---3--:R0:W1:Y:S02]  /*05e0*/  LDC.64 R12, c[0x2][R0] ;  /* 0x00800000000c7b82 */ /* 0x0080640000000a00 */
[----:B01----:R-:W-:Y:S05]  /*05f0*/  CALL.REL.NOINC R12 `(_Z25EncFirstStagePreFilteringPiii) ;  /* 0xfffffff80c807344 */ /* 0x003fea0003c3ffff */
[----:B------:R-:W0:Y:S01]  /*0600*/  LDC.64 R14, c[0x4][RZ] ;  /* 0x01000000ff0e7b82 */ /* 0x000e220000000a00 */
[----:B------:R-:W-:Y:S01]  /*0610*/  IMAD.MOV.U32 R8, RZ, RZ, R37 ;  /* 0x000000ffff087224 */ /* 0x000fe200078e0025 */
[----:B------:R-:W-:Y:S01]  /*0620*/  MOV R10, R45 ;  /* 0x0000002d000a7202 */ /* 0x000fe20000000f00 */
[----:B------:R-:W-:Y:S01]  /*0630*/  IMAD.MOV.U32 R9, RZ, RZ, R53 ;  /* 0x000000ffff097224 */ /* 0x000fe200078e0035 */
[----:B------:R1:W5:Y:S01]  /*0640*/  LDL.128 R24, [R1] ;  /* 0x0000000001187983 */ /* 0x0003620000100c00 */
[----:B------:R-:W-:-:S03]  /*0650*/  IMAD.MOV.U32 R11, RZ, RZ, R29 ;  /* 0x000000ffff0b7224 */ /* 0x000fc600078e001d */
[----:B0-----:R-:W2:Y:S04]  /*0660*/  LDG.E R0, desc[UR36][R14.64+0x28] ;  /* 0x000028240e007981 */ /* 0x001ea8000c1e1900 */
[----:B------:R1:W-:Y:S01]  /*0670*/  STL.128 [R1], R8 ;  /* 0x0000000801007387 */ /* 0x0003e20000100c00 */
        /* <DEDUP_REMOVED lines=8> */
[----:B------:R-:W-:Y:S01]  /*0700*/  MOV R8, R30 ;  /* 0x0000001e00087202 */ /* 0x000fe20000000f00 */
[----:B------:R-:W-:Y:S01]  /*0710*/  IMAD.MOV.U32 R9, RZ, RZ, R54 ;  /* 0x000000ffff097224 */ /* 0x000fe200078e0036 */
[----:B------:R-:W-:Y:S01]  /*0720*/  MOV R11, R38 ;  /* 0x00000026000b7202 */ /* 0x000fe20000000f00 */
[----:B------:R-:W-:Y:S01]  /*0730*/  IMAD.MOV.U32 R10, RZ, RZ, R46 ;  /* 0x000000ffff0a7224 */ /* 0x000fe200078e002e */
        /* <DEDUP_REMOVED lines=11> */
[----:B------:R-:W-:Y:S01]  /*07f0*/  IMAD.MOV.U32 R52, RZ, RZ, R47 ;  /* 0x000000ffff347224 */ /* 0x000fe200078e002f */
[----:B------:R-:W-:Y:S01]  /*0800*/  MOV R53, R31 ;  /* 0x0000001f00357202 */ /* 0x000fe20000000f00 */
[----:B------:R-:W-:Y:S01]  /*0810*/  IMAD.MOV.U32 R54, RZ, RZ, R39 ;  /* 0x000000ffff367224 */ /* 0x000fe200078e0027 */
        /* <DEDUP_REMOVED lines=10> */
[----:B------:R-:W2:Y:S04]  /*08c0*/  LDL.128 R4, [R1] ;  /* 0x0000000001047983 */ /* 0x000ea80000100c00 */
[----:B------:R-:W-:Y:S04]  /*08d0*/  STG.E desc[UR36][R70.64], R24 ;  /* 0x0000001846007986 */ /* 0x000fe8000c101924 */
[----:B------:R-:W-:Y:S04]  /*08e0*/  STG.E desc[UR36][R70.64+0x4], R28 ;  /* 0x0000041c46007986 */ /* 0x000fe8000c101924 */
[----:B------:R-:W-:Y:S04]  /*08f0*/  STG.E desc[UR36][R70.64+0x8], R26 ;  /* 0x0000081a46007986 */ /* 0x000fe8000c101924 */
[----:B------:R-:W-:Y:S04]  /*0900*/  STG.E desc[UR36][R70.64+0xc], R31 ;  /* 0x00000c1f46007986 */ /* 0x000fe8000c101924 */
[----:B------:R-:W-:Y:S04]  /*0910*/  STG.E desc[UR36][R68.64], R16 ;  /* 0x0000001044007986 */ /* 0x000fe8000c101924 */
[----:B------:R-:W-:Y:S04]  /*0920*/  STG.E desc[UR36][R68.64+0x8], R17 ;  /* 0x0000081144007986 */ /* 0x000fe8000c101924 */
[----:B--2---:R-:W-:Y:S04]  /*0930*/  STG.E desc[UR36][R68.64+0x4], R7 ;  /* 0x0000040744007986 */ /* 0x004fe8000c101924 */
[----:B------:R-:W-:Y:S04]  /*0940*/  STG.E desc[UR36][R68.64+0xc], R6 ;  /* 0x00000c0644007986 */ /* 0x000fe8000c101924 */
[----:B------:R-:W-:Y:S04]  /*0950*/  STG.E desc[UR36][R62.64], R25 ;  /* 0x000000193e007986 */ /* 0x000fe8000c101924 */
[----:B------:R-:W-:Y:S04]  /*0960*/  STG.E desc[UR36][R62.64+0x4], R29 ;  /* 0x0000041d3e007986 */ /* 0x000fe8000c101924 */
[----:B------:R-:W-:Y:S04]  /*0970*/  STG.E desc[UR36][R62.64+0x8], R27 ;  /* 0x0000081b3e007986 */ /* 0x000fe8000c101924 */
[----:B------:R-:W-:Y:S04]  /*0980*/  STG.E desc[UR36][R62.64+0xc], R30 ;  /* 0x00000c1e3e007986 */ /* 0x000fe8000c101924 */
[----:B------:R-:W-:Y:S04]  /*0990*/  STG.E desc[UR36][R60.64], R19 ;  /* 0x000000133c007986 */ /* 0x000fe8000c101924 */
[----:B------:R-:W-:Y:S04]  /*09a0*/  STG.E desc[UR36][R60.64+0x4], R5 ;  /* 0x000004053c007986 */ /* 0x000fe8000c101924 */
[----:B------:R-:W-:Y:S04]  /*09b0*/  STG.E desc[UR36][R60.64+0x8], R18 ;  /* 0x000008123c007986 */ /* 0x000fe8000c101924 */
[----:B------:R-:W-:Y:S01]  /*09c0*/  STG.E desc[UR36][R60.64+0xc], R4 ;  /* 0x00000c043c007986 */ /* 0x000fe2000c101924 */
[----:B------:R-:W-:Y:S05]  /*09d0*/  EXIT ;  /* 0x000000000000794d */ /* 0x000fea0003800000 */
        .type           $_Z25EncFirstStagePreFilteringPiii$_Z10FwdTOddOddPii,@function
        .size           $_Z25EncFirstStagePreFilteringPiii$_Z10FwdTOddOddPii,($_Z25EncFirstStagePreFilteringPiii$_Z4TOddPii - $_Z25EncFirstStagePreFilteringPiii$_Z10FwdTOddOddPii)
$_Z25EncFirstStagePreFilteringPiii$_Z10FwdTOddOddPii:
        /* <DEDUP_REMOVED lines=33> */
[----:B--2---:R-:W-:Y:S06]  /*0bf0*/  RET.REL.NODEC R20 `(_Z25EncFirstStagePreFilteringPiii) ;  /* 0xfffffff414007950 */ /* 0x004fec0003c3ffff */
        .type           $_Z25EncFirstStagePreFilteringPiii$_Z4TOddPii,@function
        .size           $_Z25EncFirstStagePreFilteringPiii$_Z4TOddPii,($_Z25EncFirstStagePreFilteringPiii$_Z5T2x2HPii - $_Z25EncFirstStagePreFilteringPiii$_Z4TOddPii)
$_Z25EncFirstStagePreFilteringPiii$_Z4TOddPii:
        /* <DEDUP_REMOVED lines=38> */
[----:B--2---:R-:W-:Y:S06]  /*0e60*/  RET.REL.NODEC R20 `(_Z25EncFirstStagePreFilteringPiii) ;  /* 0xfffffff014647950 */ /* 0x004fec0003c3ffff */
        .type           $_Z25EncFirstStagePreFilteringPiii$_Z5T2x2HPii,@function
        .size           $_Z25EncFirstStagePreFilteringPiii$_Z5T2x2HPii,($_Z25EncFirstStagePreFilteringPiii$_Z7TOddOddPii - $_Z25EncFirstStagePreFilteringPiii$_Z5T2x2HPii)
$_Z25EncFirstStagePreFilteringPiii$_Z5T2x2HPii:
        /* <DEDUP_REMOVED lines=23> */
[----:B--2---:R-:W-:Y:S06]  /*0fe0*/  RET.REL.NODEC R20 `(_Z25EncFirstStagePreFilteringPiii) ;  /* 0xfffffff014047950 */ /* 0x004fec0003c3ffff */
        .type           $_Z25EncFirstStagePreFilteringPiii$_Z7TOddOddPii,@function
        .size           $_Z25EncFirstStagePreFilteringPiii$_Z7TOddOddPii,($_Z25EncFirstStagePreFilteringPiii$_Z8FwdScalePii - $_Z25EncFirstStagePreFilteringPiii$_Z7TOddOddPii)
$_Z25EncFirstStagePreFilteringPiii$_Z7TOddOddPii:
        /* <DEDUP_REMOVED lines=34> */
        .type           $_Z25EncFirstStagePreFilteringPiii$_Z8FwdScalePii,@function
        .size           $_Z25EncFirstStagePreFilteringPiii$_Z8FwdScalePii,($_Z25EncFirstStagePreFilteringPiii$_Z8T2x2hEncPii - $_Z25EncFirstStagePreFilteringPiii$_Z8FwdScalePii)
$_Z25EncFirstStagePreFilteringPiii$_Z8FwdScalePii:
        /* <DEDUP_REMOVED lines=22> */
[----:B--2---:R-:W-:Y:S06]  /*1370*/  RET.REL.NODEC R20 `(_Z25EncFirstStagePreFilteringPiii) ;  /* 0xffffffec14207950 */ /* 0x004fec0003c3ffff */
        .type           $_Z25EncFirstStagePreFilteringPiii$_Z8T2x2hEncPii,@function
        .size           $_Z25EncFirstStagePreFilteringPiii$_Z8T2x2hEncPii,($_Z25EncFirstStagePreFilteringPiii$_Z9FwdRotatePii - $_Z25EncFirstStagePreFilteringPiii$_Z8T2x2hEncPii)
$_Z25EncFirstStagePreFilteringPiii$_Z8T2x2hEncPii:
        /* <DEDUP_REMOVED lines=26> */
[----:B--2---:R-:W-:Y:S06]  /*1520*/  RET.REL.NODEC R20 `(_Z25EncFirstStagePreFilteringPiii) ;  /* 0xffffffe814b47950 */ /* 0x004fec0003c3ffff */
        .type           $_Z25EncFirstStagePreFilteringPiii$_Z9FwdRotatePii,@function
        .size           $_Z25EncFirstStagePreFilteringPiii$_Z9FwdRotatePii,(.L_x_27 - $_Z25EncFirstStagePreFilteringPiii$_Z9FwdRotatePii)
$_Z25EncFirstStagePreFilteringPiii$_Z9FwdRotatePii:
        /* <DEDUP_REMOVED lines=16> */
[----:B--2---:R-:W-:Y:S06]  /*1630*/  RET.REL.NODEC R20 `(_Z25EncFirstStagePreFilteringPiii) ;  /* 0xffffffe814707950 */ /* 0x004fec0003c3ffff */
.L_x_3:
        /* <DEDUP_REMOVED lines=12> */
.L_x_27:


//--------------------- .text._Z26EncFirstStageOverlapFilterPiii --------------------------
	.section	.text._Z26EncFirstStageOverlapFilterPiii,"ax",@progbits
	.align	128
        .global         _Z26EncFirstStageOverlapFilterPiii
        .type           _Z26EncFirstStageOverlapFilterPiii,@function
        .size           _Z26EncFirstStageOverlapFilterPiii,(.L_x_31 - _Z26EncFirstStageOverlapFilterPiii)
        .other          _Z26EncFirstStageOverlapFilterPiii,@"STO_CUDA_ENTRY STV_DEFAULT"
_Z26EncFirstStageOverlapFilterPiii:
.text._Z26EncFirstStageOverlapFilterPiii:
[----:B------:R-:W-:Y:S01]  /*0000*/  LDC R1, c[0x0][0x37c] ;  /* 0x0000df00ff017b82 */ /* 0x000fe20000000800 */
[----:B------:R-:W0:Y:S07]  /*0010*/  S2R R14, SR_CTAID.Y ;  /* 0x00000000000e7919 */ /* 0x000e2e0000002600 */
[----:B------:R-:W1:Y:S01]  /*0020*/  S2UR UR5, SR_CTAID.X ;  /* 0x00000000000579c3 */ /* 0x000e620000002500 */
[----:B------:R-:W2:Y:S01]  /*0030*/  LDCU.64 UR6, c[0x0][0x358] ;  /* 0x00006b00ff0677ac */ /* 0x000ea20008000a00 */
[----:B0-----:R-:W-:-:S13]  /*0040*/  ISETP.NE.AND P0, PT, R14, RZ, PT ;  /* 0x000000ff0e00720c */ /* 0x001fda0003f05270 */
[----:B-12---:R-:W-:Y:S05]  /*0050*/  @P0 BRA `(.L_x_4) ;  /* 0x0000000c00f80947 */ /* 0x006fea0003800000 */
[----:B------:R-:W0:Y:S01]  /*0060*/  LDC R0, c[0x0][0x38c] ;  /* 0x0000e300ff007b82 */ /* 0x000e220000000800 */
[----:B------:R-:W-:-:S07]  /*0070*/  ULEA UR4, UR5, 0x8, 0x4 ;  /* 0x0000000805047891 */ /* 0x000fce000f8e20ff */
[----:B------:R-:W1:Y:S01]  /*0080*/  LDC.64 R2, c[0x0][0x380] ;  /* 0x0000e000ff027b82 */ /* 0x000e620000000a00 */
[----:B0-----:R-:W-:-:S04]  /*0090*/  IMAD R9, R0, UR4, RZ ;  /* 0x0000000400097c24 */ /* 0x001fc8000f8e02ff */
[C-C-:B------:R-:W-:Y:S02]  /*00a0*/  IMAD R5, R0.reuse, 0x4, R9.reuse ;  /* 0x0000000400057824 */ /* 0x140fe400078e0209 */
[----:B------:R-:W-:Y:S02]  /*00b0*/  IMAD R13, R0, 0x8, R9 ;  /* 0x00000008000d7824 */ /* 0x000fe400078e0209 */
[----:B-1----:R-:W-:-:S04]  /*00c0*/  IMAD.WIDE R4, R5, 0x4, R2 ;  /* 0x0000000405047825 */ /* 0x002fc800078e0202 */
[----:B------:R-:W-:Y:S01]  /*00d0*/  IMAD.WIDE R6, R13, 0x4, R2 ;  /* 0x000000040d067825 */ /* 0x000fe200078e0202 */
[----:B------:R-:W2:Y:S04]  /*00e0*/  LDG.E R11, desc[UR6][R4.64] ;  /* 0x00000006040b7981 */ /* 0x000ea8000c1e1900 */
[----:B------:R-:W2:Y:S01]  /*00f0*/  LDG.E R12, desc[UR6][R6.64] ;  /* 0x00000006060c7981 */ /* 0x000ea2000c1e1900 */
[----:B------:R-:W-:Y:S02]  /*0100*/  IMAD R13, R0, 0x4, R13 ;  /* 0x00000004000d7824 */ /* 0x000fe400078e020d */
[----:B------:R-:W-:-:S04]  /*0110*/  IMAD.WIDE R8, R9, 0x4, R2 ;  /* 0x0000000409087825 */ /* 0x000fc800078e0202 */
[----:B------:R-:W-:Y:S01]  /*0120*/  IMAD.WIDE R2, R13, 0x4, R2 ;  /* 0x000000040d027825 */ /* 0x000fe200078e0202 */
[----:B------:R-:W3:Y:S04]  /*0130*/  LDG.E R10, desc[UR6][R8.64] ;  /* 0x00000006080a7981 */ /* 0x000ee8000c1e1900 */
[----:B------:R-:W3:Y:S01]  /*0140*/  LDG.E R13, desc[UR6][R2.64] ;  /* 0x00000006020d7981 */ /* 0x000ee2000c1e1900 */
[----:B--2---:R-:W-:-:S05]  /*0150*/  IADD3 R11, PT, PT, R11, R12, RZ ;  /* 0x0000000c0b0b7210 */ /* 0x004fca0007ffe0ff */
[----:B------:R-:W-:-:S05]  /*0160*/  VIADD R15, R11, 0x1 ;  /* 0x000000010b0f7836 */ /* 0x000fca0000000000 */
[----:B------:R-:W-:Y:S01]  /*0170*/  SHF.R.S32.HI R15, RZ, 0x1, R15 ;  /* 0x00000001ff0f7819 */ /* 0x000fe2000001140f */
[----:B---3--:R-:W-:-:S04]  /*0180*/  IMAD.IADD R10, R10, 0x1, R13 ;  /* 0x000000010a0a7824 */ /* 0x008fc800078e020d */
[----:B------:R-:W-:Y:S02]  /*0190*/  IMAD.IADD R15, R12, 0x1, -R15 ;  /* 0x000000010c0f7824 */ /* 0x000fe400078e0a0f */
[----:B------:R-:W-:-:S03]  /*01a0*/  VIADD R12, R10, 0x1 ;  /* 0x000000010a0c7836 */ /* 0x000fc60000000000 */
[----:B------:R-:W-:-:S04]  /*01b0*/  IADD3 R16, PT, PT, R15, 0x1, RZ ;  /* 0x000000010f107810 */ /* 0x000fc80007ffe0ff */
[----:B------:R-:W-:-:S04]  /*01c0*/  SHF.R.S32.HI R17, RZ, 0x1, R16 ;  /* 0x00000001ff117819 */ /* 0x000fc80000011410 */
[----:B------:R-:W-:-:S05]  /*01d0*/  LEA.HI.SX32 R12, R12, R17, 0x1f ;  /* 0x000000110c0c7211 */ /* 0x000fca00078ffaff */
[----:B------:R-:W-:-:S04]  /*01e0*/  IMAD.IADD R13, R13, 0x1, -R12 ;  /* 0x000000010d0d7824 */ /* 0x000fc800078e0a0c */
[----:B------:R-:W-:Y:S02]  /*01f0*/  VIADD R12, R13, 0x1 ;  /* 0x000000010d0c7836 */ /* 0x000fe40000000000 */
[----:B------:R-:W-:-:S03]  /*0200*/  IMAD.MOV R16, RZ, RZ, -R13 ;  /* 0x000000ffff107224 */ /* 0x000fc600078e0a0d */
[----:B------:R-:W-:Y:S02]  /*0210*/  LEA.HI.SX32 R12, R12, R15, 0x1f ;  /* 0x0000000f0c0c7211 */ /* 0x000fe400078ffaff */
[----:B------:R-:W-:Y:S01]  /*0220*/  IADD3 R15, PT, PT, R10, R13, RZ ;  /* 0x0000000d0a0f7210 */ /* 0x000fe20007ffe0ff */
[----:B------:R-:W-:Y:S02]  /*0230*/  HFMA2 R10, -RZ, RZ, 0, 1.78813934326171875e-07 ;  /* 0x00000003ff0a7431 */ /* 0x000fe400000001ff */
[--C-:B------:R-:W-:Y:S01]  /*0240*/  IMAD.IADD R13, R11, 0x1, R12.reuse ;  /* 0x000000010b0d7824 */ /* 0x100fe200078e020c */
[----:B------:R-:W-:Y:S01]  /*0250*/  LEA.HI.SX32 R16, R15, R16, 0x1f ;  /* 0x000000100f107211 */ /* 0x000fe200078ffaff */
[----:B------:R-:W-:-:S05]  /*0260*/  IMAD.MOV R12, RZ, RZ, -R12 ;  /* 0x000000ffff0c7224 */ /* 0x000fca00078e0a0c */
        /* <DEDUP_REMOVED lines=8> */
[C---:B------:R-:W-:Y:S02]  /*02f0*/  IMAD R13, R11.reuse, 0x3, RZ ;  /* 0x000000030b0d7824 */ /* 0x040fe400078e02ff */
        /* <DEDUP_REMOVED lines=13> */
[----:B------:R-:W-:Y:S02]  /*03d0*/  IMAD.IADD R16, R11, 0x1, -R16 ;  /* 0x000000010b107824 */ /* 0x000fe400078e0a10 */
[----:B------:R-:W-:Y:S01]  /*03e0*/  IMAD.IADD R15, R12, 0x1, -R15 ;  /* 0x000000010c0f7824 */ /* 0x000fe200078e0a0f */
[----:B------:R-:W-:Y:S02]  /*03f0*/  IADD3 R12, PT, PT, -R17, RZ, RZ ;  /* 0x000000ff110c7210 */ /* 0x000fe40007ffe1ff */
[----:B------:R-:W-:Y:S02]  /*0400*/  LEA.HI.SX32 R11, R16, R13, 0x1f ;  /* 0x0000000d100b7211 */ /* 0x000fe400078ffaff */
[----:B------:R-:W-:-:S03]  /*0410*/  LEA.HI.SX32 R12, R15, R12, 0x1f ;  /* 0x0000000c0f0c7211 */ /* 0x000fc600078ffaff */
[----:B------:R-:W-:Y:S02]  /*0420*/  IMAD.IADD R16, R16, 0x1, -R11 ;  /* 0x0000000110107824 */ /* 0x000fe400078e0a0b */
[----:B------:R-:W-:Y:S02]  /*0430*/  IMAD.IADD R15, R15, 0x1, -R12 ;  /* 0x000000010f0f7824 */ /* 0x000fe400078e0a0c */
[----:B------:R-:W-:-:S03]  /*0440*/  VIADD R18, R16, 0x1 ;  /* 0x0000000110127836 */ /* 0x000fc60000000000 */
[----:B------:R-:W-:Y:S02]  /*0450*/  IADD3 R13, PT, PT, R15, 0x1, RZ ;  /* 0x000000010f0d7810 */ /* 0x000fe40007ffe0ff */
[----:B------:R-:W-:Y:S02]  /*0460*/  LEA.HI.SX32 R11, R18, R11, 0x1f ;  /* 0x0000000b120b7211 */ /* 0x000fe400078ffaff */
[----:B------:R-:W-:-:S03]  /*0470*/  LEA.HI.SX32 R13, R13, R12, 0x1f ;  /* 0x0000000c0d0d7211 */ /* 0x000fc600078ffaff */
[----:B------:R-:W-:Y:S02]  /*0480*/  IMAD.IADD R17, R16, 0x1, -R11 ;  /* 0x0000000110117824 */ /* 0x000fe400078e0a0b */
[----:B------:R-:W-:-:S03]  /*0490*/  IMAD.IADD R15, R15, 0x1, -R13 ;  /* 0x000000010f0f7824 */ /* 0x000fc600078e0a0d */
        /* <DEDUP_REMOVED lines=8> */
[----:B--2---:R-:W-:-:S05]  /*0520*/  IMAD.IADD R16, R16, 0x1, R19 ;  /* 0x0000000110107824 */ /* 0x004fca00078e0213 */
[----:B------:R-:W-:Y:S01]  /*0530*/  IADD3 R18, PT, PT, R16, 0x1, RZ ;  /* 0x0000000110127810 */ /* 0x000fe20007ffe0ff */
[----:B---3--:R-:W-:-:S03]  /*0540*/  IMAD.IADD R12, R12, 0x1, R21 ;  /* 0x000000010c0c7824 */ /* 0x008fc600078e0215 */
[----:B------:R-:W-:Y:S02]  /*0550*/  SHF.R.S32.HI R18, RZ, 0x1, R18 ;  /* 0x00000001ff127819 */ /* 0x000fe40000011412 */
[----:B0-----:R-:W-:-:S03]  /*0560*/  IADD3 R11, PT, PT, R12, 0x1, RZ ;  /* 0x000000010c0b7810 */ /* 0x001fc60007ffe0ff */
[----:B------:R-:W-:-:S04]  /*0570*/  IMAD.IADD R18, R19, 0x1, -R18 ;  /* 0x0000000113127824 */ /* 0x000fc800078e0a12 */
[----:B------:R-:W-:-:S05]  /*0580*/  VIADD R13, R18, 0x1 ;  /* 0x00000001120d7836 */ /* 0x000fca0000000000 */
[----:B------:R-:W-:-:S04]  /*0590*/  SHF.R.S32.HI R20, RZ, 0x1, R13 ;  /* 0x00000001ff147819 */ /* 0x000fc8000001140d */
[----:B------:R-:W-:-:S05]  /*05a0*/  LEA.HI.SX32 R20, R11, R20, 0x1f ;  /* 0x000000140b147211 */ /* 0x000fca00078ffaff */
[----:B------:R-:W-:-:S04]  /*05b0*/  IMAD.IADD R21, R21, 0x1, -R20 ;  /* 0x0000000115157824 */ /* 0x000fc800078e0a14 */
        /* <DEDUP_REMOVED lines=10> */
[----:B------:R-:W-:Y:S02]  /*0660*/  IMAD R17, R15, R10, 0x4 ;  /* 0x000000040f117424 */ /* 0x000fe400078e020a */
[----:B------:R-:W-:-:S03]  /*0670*/  IMAD.IADD R11, R12, 0x1, -R11 ;  /* 0x000000010c0b7824 */ /* 0x000fc600078e0a0b */
[----:B------:R-:W-:Y:S02]  /*0680*/  SHF.R.S32.HI R17, RZ, 0x3, R17 ;  /* 0x00000003ff117819 */ /* 0x000fe40000011411 */
[C---:B------:R-:W-:Y:S02]  /*0690*/  LEA.HI.SX32 R13, R11.reuse, R13, 0x16 ;  /* 0x0000000d0b0d7211 */ /* 0x040fe400078fb2ff */
[----:B------:R-:W-:Y:S01]  /*06a0*/  IADD3 R12, PT, PT, R16, -R17, RZ ;  /* 0x80000011100c7210 */ /* 0x000fe20007ffe0ff */
[----:B------:R-:W-:-:S03]  /*06b0*/  IMAD R16, R11, 0x3, RZ ;  /* 0x000000030b107824 */ /* 0x000fc600078e02ff */
        /* <DEDUP_REMOVED lines=8> */
[----:B------:R-:W-:Y:S02]  /*0740*/  IMAD R15, R13, 0x3, RZ ;  /* 0x000000030d0f7824 */ /* 0x000fe400078e02ff */
[----:B------:R-:W-:Y:S02]  /*0750*/  IMAD R17, R18, 0x3, RZ ;  /* 0x0000000312117824 */ /* 0x000fe400078e02ff */
[----:B------:R-:W-:Y:S01]  /*0760*/  IMAD.MOV R13, RZ, RZ, -R13 ;  /* 0x000000ffff0d7224 */ /* 0x000fe200078e0a0d */
[----:B------:R-:W-:Y:S02]  /*0770*/  SHF.R.S32.HI R16, RZ, 0x3, R15 ;  /* 0x00000003ff107819 */ /* 0x000fe4000001140f */
[----:B------:R-:W-:-:S02]  /*0780*/  SHF.R.S32.HI R17, RZ, 0x3, R17 ;  /* 0x00000003ff117819 */ /* 0x000fc40000011411 */
[----:B------:R-:W-:-:S03]  /*0790*/  IADD3 R16, PT, PT, R11, -R16, RZ ;  /* 0x800000100b107210 */ /* 0x000fc60007ffe0ff */
[----:B------:R-:W-:Y:S01]  /*07a0*/  IMAD.IADD R17, R12, 0x1, -R17 ;  /* 0x000000010c117824 */ /* 0x000fe200078e0a11 */
[----:B------:R-:W-:Y:S01]  /*07b0*/  LEA.HI.SX32 R11, R16, R13, 0x1f ;  /* 0x0000000d100b7211 */ /* 0x000fe200078ffaff */
[----:B------:R-:W-:-:S04]  /*07c0*/  IMAD.MOV R12, RZ, RZ, -R18 ;  /* 0x000000ffff0c7224 */ /* 0x000fc800078e0a12 */
[----:B------:R-:W-:Y:S01]  /*07d0*/  IMAD.IADD R16, R16, 0x1, -R11 ;  /* 0x0000000110107824 */ /* 0x000fe200078e0a0b */
[----:B------:R-:W-:-:S03]  /*07e0*/  LEA.HI.SX32 R12, R17, R12, 0x1f ;  /* 0x0000000c110c7211 */ /* 0x000fc600078ffaff */
[----:B------:R-:W-:Y:S01]  /*07f0*/  VIADD R18, R16, 0x1 ;  /* 0x0000000110127836 */ /* 0x000fe20000000000 */
[----:B------:R-:W-:-:S04]  /*0800*/  IADD3 R17, PT, PT, R17, -R12, RZ ;  /* 0x8000000c11117210 */ /* 0x000fc80007ffe0ff */
[----:B------:R-:W-:Y:S01]  /*0810*/  LEA.HI.SX32 R11, R18, R11, 0x1f ;  /* 0x0000000b120b7211 */ /* 0x000fe200078ffaff */
[----:B------:R-:W-:-:S04]  /*0820*/  VIADD R13, R17, 0x1 ;  /* 0x00000001110d7836 */ /* 0x000fc80000000000 */
[----:B------:R-:W-:Y:S01]  /*0830*/  IMAD.IADD R19, R16, 0x1, -R11 ;  /* 0x0000000110137824 */ /* 0x000fe200078e0a0b */
[----:B------:R-:W-:-:S04]  /*0840*/  LEA.HI.SX32 R15, R13, R12, 0x1f ;  /* 0x0000000c0d0f7211 */ /* 0x000fc800078ffaff */
[----:B------:R-:W-:Y:S01]  /*0850*/  IADD3 R17, PT, PT, R17, -R15, RZ ;  /* 0x8000000f11117210 */ /* 0x000fe20007ffe0ff */
[----:B------:R0:W-:Y:S04]  /*0860*/  STG.E desc[UR6][R8.64+0x10], R19 ;  /* 0x0000101308007986 */ /* 0x0001e8000c101906 */
[----:B------:R-:W-:Y:S04]  /*0870*/  STG.E desc[UR6][R4.64+0x10], R17 ;  /* 0x0000101104007986 */ /* 0x000fe8000c101906 */
[----:B------:R-:W-:Y:S04]  /*0880*/  STG.E desc[UR6][R6.64+0x10], R15 ;  /* 0x0000100f06007986 */ /* 0x000fe8000c101906 */
[----:B------:R1:W-:Y:S04]  /*0890*/  STG.E desc[UR6][R2.64+0x10], R11 ;  /* 0x0000100b02007986 */ /* 0x0003e8000c101906 */
[----:B------:R-:W2:Y:S04]  /*08a0*/  LDG.E R21, desc[UR6][R2.64+-0x20] ;  /* 0xffffe00602157981 */ /* 0x000ea8000c1e1900 */
[----:B------:R-:W2:Y:S01]  /*08b0*/  LDG.E R16, desc[UR6][R6.64+-0x20] ;  /* 0xffffe00606107981 */ /* 0x000ea2000c1e1900 */
[----:B------:R-:W-:-:S03]  /*08c0*/  LEA R13, R0, 0xfffffff8, 0x2 ;  /* 0xfffffff8000d7811 */ /* 0x000fc600078e10ff */
[----:B------:R-:W3:Y:S02]  /*08d0*/  LDG.E R0, desc[UR6][R4.64+-0x20] ;  /* 0xffffe00604007981 */ /* 0x000ee4000c1e1900 */
[----:B------:R-:W-:-:S05]  /*08e0*/  IMAD.WIDE R12, R13, 0x4, R2 ;  /* 0x000000040d0c7825 */ /* 0x000fca00078e0202 */
[----:B------:R-:W3:Y:S01]  /*08f0*/  LDG.E R23, desc[UR6][R12.64] ;  /* 0x000000060c177981 */ /* 0x000ee2000c1e1900 */
[----:B--2---:R-:W-:-:S04]  /*0900*/  IMAD.IADD R16, R16, 0x1, R21 ;  /* 0x0000000110107824 */ /* 0x004fc800078e0215 */
[----:B0-----:R-:W-:-:S05]  /*0910*/  VIADD R8, R16, 0x1 ;  /* 0x0000000110087836 */ /* 0x001fca0000000000 */
[----:B------:R-:W-:Y:S02]  /*0920*/  SHF.R.S32.HI R8, RZ, 0x1, R8 ;  /* 0x00000001ff087819 */ /* 0x000fe40000011408 */
[----:B---3--:R-:W-:-:S03]  /*0930*/  IADD3 R0, PT, PT, R0, R23, RZ ;  /* 0x0000001700007210 */ /* 0x008fc60007ffe0ff */
[----:B------:R-:W-:-:S04]  /*0940*/  IMAD.IADD R21, R21, 0x1, -R8 ;  /* 0x0000000115157824 */ /* 0x000fc800078e0a08 */
[----:B------:R-:W-:Y:S02]  /*0950*/  VIADD R9, R21, 0x1 ;  /* 0x0000000115097836 */ /* 0x000fe40000000000 */
[----:B------:R-:W-:-:S03]  /*0960*/  VIADD R8, R0, 0x1 ;  /* 0x0000000100087836 */ /* 0x000fc60000000000 */
[----:B------:R-:W-:-:S04]  /*0970*/  SHF.R.S32.HI R9, RZ, 0x1, R9 ;  /* 0x00000001ff097819 */ /* 0x000fc80000011409 */
[----:B------:R-:W-:-:S05]  /*0980*/  LEA.HI.SX32 R8, R8, R9, 0x1f ;  /* 0x0000000908087211 */ /* 0x000fca00078ffaff */
[----:B------:R-:W-:-:S05]  /*0990*/  IMAD.IADD R23, R23, 0x1, -R8 ;  /* 0x0000000117177824 */ /* 0x000fca00078e0a08 */
[----:B------:R-:W-:-:S04]  /*09a0*/  IADD3 R8, PT, PT, R23, 0x1, RZ ;  /* 0x0000000117087810 */ /* 0x000fc80007ffe0ff */
[----:B------:R-:W-:Y:S01]  /*09b0*/  LEA.HI.SX32 R21, R8, R21, 0x1f ;  /* 0x0000001508157211 */ /* 0x000fe200078ffaff */
[--C-:B------:R-:W-:Y:S02]  /*09c0*/  IMAD.IADD R0, R0, 0x1, R23.reuse ;  /* 0x0000000100007824 */ /* 0x100fe400078e0217 */
[----:B------:R-:W-:Y:S01]  /*09d0*/  IMAD.MOV R9, RZ, RZ, -R23 ;  /* 0x000000ffff097224 */ /* 0x000fe200078e0a17 */
[----:B-1----:R-:W-:Y:S01]  /*09e0*/  IADD3 R11, PT, PT, -R21, RZ, RZ ;  /* 0x000000ff150b7210 */ /* 0x002fe20007ffe1ff */
[----:B------:R-:W-:-:S03]  /*09f0*/  IMAD.IADD R8, R16, 0x1, R21 ;  /* 0x0000000110087824 */ /* 0x000fc600078e0215 */
        /* <DEDUP_REMOVED lines=45> */
[----:B------:R-:W-:-:S04]  /*0cd0*/  IADD3 R16, PT, PT, R8, 0x1, RZ ;  /* 0x0000000108107810 */ /* 0x000fc80007ffe0ff */
[----:B------:R-:W-:Y:S01]  /*0ce0*/  SHF.R.S32.HI R16, RZ, 0x1, R16 ;  /* 0x00000001ff107819 */ /* 0x000fe20000011410 */
[----:B---3--:R-:W-:-:S04]  /*0cf0*/  IMAD.IADD R0, R0, 0x1, R21 ;  /* 0x0000000100007824 */ /* 0x008fc800078e0215 */
[----:B------:R-:W-:-:S04]  /*0d00*/  IMAD.IADD R16, R19, 0x1, -R16 ;  /* 0x0000000113107824 */ /* 0x000fc800078e0a10 */
[----:B0-----:R-:W-:Y:S01]  /*0d10*/  VIADD R11, R16, 0x1 ;  /* 0x00000001100b7836 */ /* 0x001fe20000000000 */
[----:B-1----:R-:W-:-:S04]  /*0d20*/  IADD3 R9, PT, PT, R0, 0x1, RZ ;  /* 0x0000000100097810 */ /* 0x002fc80007ffe0ff */
[----:B------:R-:W-:-:S04]  /*0d30*/  SHF.R.S32.HI R18, RZ, 0x1, R11 ;  /* 0x00000001ff127819 */ /* 0x000fc8000001140b */
[----:B------:R-:W-:-:S05]  /*0d40*/  LEA.HI.SX32 R18, R9, R18, 0x1f ;  /* 0x0000001209127211 */ /* 0x000fca00078ffaff */
[----:B------:R-:W-:-:S04]  /*0d50*/  IMAD.IADD R21, R21, 0x1, -R18 ;  /* 0x0000000115157824 */ /* 0x000fc800078e0a12 */
        /* <DEDUP_REMOVED lines=39> */
[----:B------:R-:W-:-:S03]  /*0fd0*/  LEA.HI.SX32 R17, R17, R8, 0x1f ;  /* 0x0000000811117211 */ /* 0x000fc600078ffaff */
[----:B------:R-:W-:Y:S01]  /*0fe0*/  IMAD.IADD R11, R11, 0x1, -R9 ;  /* 0x000000010b0b7824 */ /* 0x000fe200078e0a09 */
[----:B------:R-:W-:-:S04]  /*0ff0*/  IADD3 R15, PT, PT, R15, -R17, RZ ;  /* 0x800000110f0f7210 */ /* 0x000fc80007ffe0ff */
[----:B------:R0:W-:Y:S04]  /*1000*/  STG.E desc[UR6][R4.64+-0x10], R11 ;  /* 0xfffff00b04007986 */ /* 0x0001e8000c101906 */
[----:B------:R0:W-:Y:S04]  /*1010*/  STG.E desc[UR6][R6.64+-0x10], R15 ;  /* 0xfffff00f06007986 */ /* 0x0001e8000c101906 */
[----:B------:R0:W-:Y:S04]  /*1020*/  STG.E desc[UR6][R2.64+-0x10], R17 ;  /* 0xfffff01102007986 */ /* 0x0001e8000c101906 */
[----:B------:R0:W-:Y:S02]  /*1030*/  STG.E desc[UR6][R12.64+0x10], R9 ;  /* 0x000010090c007986 */ /* 0x0001e4000c101906 */
.L_x_4:
[----:B------:R-:W1:Y:S01]  /*1040*/  LDC R0, c[0x0][0x388] ;  /* 0x0000e200ff007b82 */ /* 0x000e620000000800 */
[----:B------:R-:W-:-:S09]  /*1050*/  UISETP.NE.AND UP0, UPT, UR5, URZ, UPT ;  /* 0x000000ff0500728c */ /* 0x000fd2000bf05270 */
[----:B------:R-:W-:Y:S05]  /*1060*/  BRA.U UP0, `(.L_x_5) ;  /* 0x0000000d00f07547 */ /* 0x000fea000b800000 */
[----:B0-----:R-:W0:Y:S01]  /*1070*/  LDC.64 R2, c[0x0][0x380] ;  /* 0x0000e000ff027b82 */ /* 0x001e220000000a00 */
[----:B------:R-:W-:-:S04]  /*1080*/  IMAD.SHL.U32 R5, R14, 0x10, RZ ;  /* 0x000000100e057824 */ /* 0x000fc800078e00ff */
[----:B0-----:R-:W-:-:S05]  /*1090*/  IMAD.WIDE.U32 R2, R5, 0x4, R2 ;  /* 0x0000000405027825 */ /* 0x001fca00078e0002 */
[----:B------:R-:W2:Y:S04]  /*10a0*/  LDG.E R5, desc[UR6][R2.64+0x30] ;  /* 0x0000300602057981 */ /* 0x000ea8000c1e1900 */
[----:B------:R-:W2:Y:S04]  /*10b0*/  LDG.E R6, desc[UR6][R2.64+0x40] ;  /* 0x0000400602067981 */ /* 0x000ea8000c1e1900 */
[----:B------:R-:W3:Y:S04]  /*10c0*/  LDG.E R4, desc[UR6][R2.64+0x20] ;  /* 0x0000200602047981 */ /* 0x000ee8000c1e1900 */
[----:B------:R-:W3:Y:S01]  /*10d0*/  LDG.E R7, desc[UR6][R2.64+0x50] ;  /* 0x0000500602077981 */ /* 0x000ee2000c1e1900 */
[----:B--2---:R-:W-:-:S04]  /*10e0*/  IMAD.IADD R5, R5, 0x1, R6 ;  /* 0x0000000105057824 */ /* 0x004fc800078e0206 */
[----:B------:R-:W-:Y:S02]  /*10f0*/  VIADD R8, R5, 0x1 ;  /* 0x0000000105087836 */ /* 0x000fe40000000000 */
[----:B---3--:R-:W-:-:S03]  /*1100*/  IMAD.IADD R4, R4, 0x1, R7 ;  /* 0x0000000104047824 */ /* 0x008fc600078e0207 */
[----:B------:R-:W-:-:S04]  /*1110*/  SHF.R.S32.HI R9, RZ, 0x1, R8 ;  /* 0x00000001ff097819 */ /* 0x000fc80000011408 */
[----:B------:R-:W-:Y:S01]  /*1120*/  IADD3 R9, PT, PT, R6, -R9, RZ ;  /* 0x8000000906097210 */ /* 0x000fe20007ffe0ff */
[----:B------:R-:W-:-:S04]  /*1130*/  VIADD R6, R4, 0x1 ;  /* 0x0000000104067836 */ /* 0x000fc80000000000 */
[----:B------:R-:W-:-:S05]  /*1140*/  VIADD R8, R9, 0x1 ;  /* 0x0000000109087836 */ /* 0x000fca0000000000 */
[----:B------:R-:W-:-:S04]  /*1150*/  SHF.R.S32.HI R11, RZ, 0x1, R8 ;  /* 0x00000001ff0b7819 */ /* 0x000fc80000011408 */
[----:B------:R-:W-:-:S04]  /*1160*/  LEA.HI.SX32 R6, R6, R11, 0x1f ;  /* 0x0000000b06067211 */ /* 0x000fc800078ffaff */
[----:B------:R-:W-:-:S05]  /*1170*/  IADD3 R7, PT, PT, R7, -R6, RZ ;  /* 0x8000000607077210 */ /* 0x000fca0007ffe0ff */
[----:B------:R-:W-:Y:S02]  /*1180*/  VIADD R6, R7, 0x1 ;  /* 0x0000000107067836 */ /* 0x000fe40000000000 */
[--C-:B------:R-:W-:Y:S02]  /*1190*/  IMAD.IADD R8, R4, 0x1, R7.reuse ;  /* 0x0000000104087824 */ /* 0x100fe400078e0207 */
[----:B------:R-:W-:Y:S01]  /*11a0*/  IMAD.MOV R7, RZ, RZ, -R7 ;  /* 0x000000ffff077224 */ /* 0x000fe200078e0a07 */
[----:B------:R-:W-:Y:S01]  /*11b0*/  LEA.HI.SX32 R6, R6, R9, 0x1f ;  /* 0x0000000906067211 */ /* 0x000fe200078ffaff */
[----:B------:R-:W-:-:S03]  /*11c0*/  IMAD.MOV.U32 R4, RZ, RZ, 0x3 ;  /* 0x00000003ff047424 */ /* 0x000fc600078e00ff */
        /* <DEDUP_REMOVED lines=17> */
[----:B------:R-:W-:Y:S02]  /*12e0*/  LEA.HI.SX32 R12, R10, R11, 0x19 ;  /* 0x0000000b0a0c7211 */ /* 0x000fe400078fcaff */
[----:B------:R-:W0:Y:S01]  /*12f0*/  LDC R11, c[0x0][0x38c] ;  /* 0x0000e300ff0b7b82 */ /* 0x000e220000000800 */
[----:B------:R-:W-:Y:S02]  /*1300*/  IMAD.IADD R6, R7, 0x1, -R6 ;  /* 0x0000000107067824 */ /* 0x000fe400078e0a06 */
[----:B------:R-:W-:Y:S02]  /*1310*/  IMAD.IADD R9, R9, 0x1, -R12 ;  /* 0x0000000109097824 */ /* 0x000fe400078e0a0c */
[C---:B------:R-:W-:Y:S01]  /*1320*/  IMAD R5, R6.reuse, 0x3, RZ ;  /* 0x0000000306057824 */ /* 0x040fe200078e02ff */
[----:B------:R-:W-:Y:S01]  /*1330*/  IADD3 R6, PT, PT, -R6, RZ, RZ ;  /* 0x000000ff06067210 */ /* 0x000fe20007ffe1ff */
[----:B------:R-:W-:-:S02]  /*1340*/  IMAD R7, R9, 0x3, RZ ;  /* 0x0000000309077824 */ /* 0x000fc400078e02ff */
[----:B------:R-:W-:Y:S01]  /*1350*/  IMAD.MOV R9, RZ, RZ, -R9 ;  /* 0x000000ffff097224 */ /* 0x000fe200078e0a09 */
[----:B------:R-:W-:Y:S02]  /*1360*/  SHF.R.S32.HI R5, RZ, 0x3, R5 ;  /* 0x00000003ff057819 */ /* 0x000fe40000011405 */
[----:B------:R-:W-:-:S03]  /*1370*/  SHF.R.S32.HI R7, RZ, 0x3, R7 ;  /* 0x00000003ff077819 */ /* 0x000fc60000011407 */
[----:B------:R-:W-:Y:S02]  /*1380*/  IMAD.IADD R5, R8, 0x1, -R5 ;  /* 0x0000000108057824 */ /* 0x000fe400078e0a05 */
[----:B------:R-:W-:-:S03]  /*1390*/  IMAD.IADD R10, R10, 0x1, -R7 ;  /* 0x000000010a0a7824 */ /* 0x000fc600078e0a07 */
[----:B------:R-:W-:Y:S02]  /*13a0*/  LEA.HI.SX32 R6, R5, R6, 0x1f ;  /* 0x0000000605067211 */ /* 0x000fe400078ffaff */
[----:B------:R-:W-:-:S03]  /*13b0*/  LEA.HI.SX32 R9, R10, R9, 0x1f ;  /* 0x000000090a097211 */ /* 0x000fc600078ffaff */
[----:B------:R-:W-:Y:S01]  /*13c0*/  IMAD.IADD R7, R5, 0x1, -R6 ;  /* 0x0000000105077824 */ /* 0x000fe200078e0a06 */
[----:B------:R-:W-:-:S03]  /*13d0*/  IADD3 R10, PT, PT, R10, -R9, RZ ;  /* 0x800000090a0a7210 */ /* 0x000fc60007ffe0ff */
[----:B------:R-:W-:Y:S02]  /*13e0*/  VIADD R5, R7, 0x1 ;  /* 0x0000000107057836 */ /* 0x000fe40000000000 */
[----:B------:R-:W-:-:S03]  /*13f0*/  VIADD R12, R10, 0x1 ;  /* 0x000000010a0c7836 */ /* 0x000fc60000000000 */
[----:B------:R-:W-:Y:S01]  /*1400*/  LEA.HI.SX32 R8, R5, R6, 0x1f ;  /* 0x0000000605087211 */ /* 0x000fe200078ffaff */
[----:B0-----:R-:W-:Y:S01]  /*1410*/  IMAD.SHL.U32 R5, R11, 0x4, RZ ;  /* 0x000000040b057824 */ /* 0x001fe200078e00ff */
[----:B------:R-:W-:Y:S02]  /*1420*/  LEA.HI.SX32 R9, R12, R9, 0x1f ;  /* 0x000000090c097211 */ /* 0x000fe400078ffaff */
[----:B------:R-:W-:Y:S01]  /*1430*/  IADD3 R11, PT, PT, R7, -R8, RZ ;  /* 0x80000008070b7210 */ /* 0x000fe20007ffe0ff */
[----:B------:R-:W-:Y:S01]  /*1440*/  IMAD.WIDE R6, R5, 0x4, R2 ;  /* 0x0000000405067825 */ /* 0x000fe200078e0202 */
[----:B------:R0:W-:Y:S03]  /*1450*/  STG.E desc[UR6][R2.64+0x50], R8 ;  /* 0x0000500802007986 */ /* 0x0001e6000c101906 */
[----:B------:R-:W-:Y:S01]  /*1460*/  IMAD.IADD R13, R10, 0x1, -R9 ;  /* 0x000000010a0d7824 */ /* 0x000fe200078e0a09 */
[----:B------:R-:W-:Y:S04]  /*1470*/  STG.E desc[UR6][R2.64+0x20], R11 ;  /* 0x0000200b02007986 */ /* 0x000fe8000c101906 */
[----:B------:R2:W-:Y:S04]  /*1480*/  STG.E desc[UR6][R2.64+0x40], R9 ;  /* 0x0000400902007986 */ /* 0x0005e8000c101906 */
[----:B------:R3:W-:Y:S04]  /*1490*/  STG.E desc[UR6][R2.64+0x30], R13 ;  /* 0x0000300d02007986 */ /* 0x0007e8000c101906 */
[----:B------:R-:W4:Y:S04]  /*14a0*/  LDG.E R12, desc[UR6][R6.64+0x30] ;  /* 0x00003006060c7981 */ /* 0x000f28000c1e1900 */
[----:B------:R-:W4:Y:S04]  /*14b0*/  LDG.E R15, desc[UR6][R6.64+0x40] ;  /* 0x00004006060f7981 */ /* 0x000f28000c1e1900 */
[----:B------:R-:W5:Y:S04]  /*14c0*/  LDG.E R10, desc[UR6][R6.64+0x20] ;  /* 0x00002006060a7981 */ /* 0x000f68000c1e1900 */
[----:B------:R-:W5:Y:S01]  /*14d0*/  LDG.E R17, desc[UR6][R6.64+0x50] ;  /* 0x0000500606117981 */ /* 0x000f62000c1e1900 */
[----:B----4-:R-:W-:-:S04]  /*14e0*/  IMAD.IADD R12, R12, 0x1, R15 ;  /* 0x000000010c0c7824 */ /* 0x010fc800078e020f */
[----:B------:R-:W-:Y:S02]  /*14f0*/  VIADD R16, R12, 0x1 ;  /* 0x000000010c107836 */ /* 0x000fe40000000000 */
[----:B-----5:R-:W-:-:S03]  /*1500*/  IMAD.IADD R10, R10, 0x1, R17 ;  /* 0x000000010a0a7824 */ /* 0x020fc600078e0211 */
[----:B------:R-:W-:Y:S01]  /*1510*/  SHF.R.S32.HI R16, RZ, 0x1, R16 ;  /* 0x00000001ff107819 */ /* 0x000fe20000011410 */
[----:B0-----:R-:W-:-:S03]  /*1520*/  VIADD R8, R10, 0x1 ;  /* 0x000000010a087836 */ /* 0x001fc60000000000 */
[----:B------:R-:W-:-:S05]  /*1530*/  IADD3 R16, PT, PT, R15, -R16, RZ ;  /* 0x800000100f107210 */ /* 0x000fca0007ffe0ff */
[----:B--2---:R-:W-:-:S05]  /*1540*/  VIADD R9, R16, 0x1 ;  /* 0x0000000110097836 */ /* 0x004fca0000000000 */
[----:B------:R-:W-:-:S04]  /*1550*/  SHF.R.S32.HI R9, RZ, 0x1, R9 ;  /* 0x00000001ff097819 */ /* 0x000fc80000011409 */
[----:B------:R-:W-:-:S04]  /*1560*/  LEA.HI.SX32 R8, R8, R9, 0x1f ;  /* 0x0000000908087211 */ /* 0x000fc800078ffaff */
[----:B------:R-:W-:-:S05]  /*1570*/  IADD3 R17, PT, PT, R17, -R8, RZ ;  /* 0x8000000811117210 */ /* 0x000fca0007ffe0ff */
[----:B------:R-:W-:Y:S02]  /*1580*/  VIADD R9, R17, 0x1 ;  /* 0x0000000111097836 */ /* 0x000fe40000000000 */
[--C-:B------:R-:W-:Y:S02]  /*1590*/  IMAD.IADD R10, R10, 0x1, R17.reuse ;  /* 0x000000010a0a7824 */ /* 0x100fe400078e0211 */
[----:B------:R-:W-:Y:S01]  /*15a0*/  IMAD.MOV R17, RZ, RZ, -R17 ;  /* 0x000000ffff117224 */ /* 0x000fe200078e0a11 */
[----:B------:R-:W-:-:S04]  /*15b0*/  LEA.HI.SX32 R9, R9, R16, 0x1f ;  /* 0x0000001009097211 */ /* 0x000fc800078ffaff */
[----:B------:R-:W-:Y:S01]  /*15c0*/  IADD3 R12, PT, PT, R12, R9, RZ ;  /* 0x000000090c0c7210 */ /* 0x000fe20007ffe0ff */
[----:B------:R-:W-:Y:S01]  /*15d0*/  IMAD.MOV R11, RZ, RZ, -R9 ;  /* 0x000000ffff0b7224 */ /* 0x000fe200078e0a09 */
[----:B------:R-:W-:-:S04]  /*15e0*/  LEA.HI.SX32 R9, R10, R17, 0x1f ;  /* 0x000000110a097211 */ /* 0x000fc800078ffaff */
[----:B------:R-:W-:Y:S01]  /*15f0*/  LEA.HI.SX32 R11, R12, R11, 0x1f ;  /* 0x0000000b0c0b7211 */ /* 0x000fe200078ffaff */
[----:B------:R-:W-:-:S04]  /*1600*/  IMAD R8, R9, R4, 0x4 ;  /* 0x0000000409087424 */ /* 0x000fc800078e0204 */
[----:B------:R-:W-:Y:S01]  /*1610*/  IMAD R15, R11, R4, 0x4 ;  /* 0x000000040b0f7424 */ /* 0x000fe200078e0204 */
[----:B---3--:R-:W-:-:S04]  /*1620*/  SHF.R.S32.HI R13, RZ, 0x3, R8 ;  /* 0x00000003ff0d7819 */ /* 0x008fc80000011408 */
        /* <DEDUP_REMOVED lines=17> */
[----:B------:R-:W-:-:S03]  /*1740*/  SHF.R.S32.HI R13, RZ, 0x3, R13 ;  /* 0x00000003ff0d7819 */ /* 0x000fc6000001140d */
[----:B------:R-:W-:Y:S01]  /*1750*/  IMAD.IADD R9, R10, 0x1, -R9 ;  /* 0x000000010a097824 */ /* 0x000fe200078e0a09 */
[----:B------:R-:W-:Y:S01]  /*1760*/  IADD3 R13, PT, PT, R12, -R13, RZ ;  /* 0x8000000d0c0d7210 */ /* 0x000fe20007ffe0ff */
[----:B------:R-:W-:Y:S02]  /*1770*/  IMAD.MOV R10, RZ, RZ, -R11 ;  /* 0x000000ffff0a7224 */ /* 0x000fe400078e0a0b */
[----:B-1----:R-:W-:Y:S01]  /*1780*/  VIADD R12, R0, 0xfffffffe ;  /* 0xfffffffe000c7836 */ /* 0x002fe20000000000 */
        /* <DEDUP_REMOVED lines=8> */
[----:B------:R-:W-:Y:S02]  /*1810*/  IMAD R10, R5, R12, RZ ;  /* 0x0000000c050a7224 */ /* 0x000fe400078e02ff */
[----:B------:R-:W-:Y:S01]  /*1820*/  IMAD.IADD R17, R9, 0x1, -R11 ;  /* 0x0000000109117824 */ /* 0x000fe200078e0a0b */
[----:B------:R-:W-:Y:S01]  /*1830*/  IADD3 R13, PT, PT, R13, -R15, RZ ;  /* 0x8000000f0d0d7210 */ /* 0x000fe20007ffe0ff */
[----:B------:R-:W-:Y:S01]  /*1840*/  IMAD.WIDE R8, R10, 0x4, R2 ;  /* 0x000000040a087825 */ /* 0x000fe200078e0202 */
        /* <DEDUP_REMOVED lines=8> */
[----:B------:R-:W-:-:S04]  /*18d0*/  IMAD.IADD R5, R5, 0x1, R10 ;  /* 0x0000000105057824 */ /* 0x000fc800078e020a */
[----:B------:R-:W-:-:S04]  /*18e0*/  IMAD.WIDE R2, R5, 0x4, R2 ;  /* 0x0000000405027825 */ /* 0x000fc800078e0202 */
[----:B--2---:R-:W-:-:S04]  /*18f0*/  IMAD.IADD R16, R16, 0x1, R19 ;  /* 0x0000000110107824 */ /* 0x004fc800078e0213 */
[----:B------:R-:W-:Y:S01]  /*1900*/  VIADD R18, R16, 0x1 ;  /* 0x0000000110127836 */ /* 0x000fe20000000000 */
[----:B---3--:R-:W-:-:S04]  /*1910*/  IADD3 R12, PT, PT, R12, R21, RZ ;  /* 0x000000150c0c7210 */ /* 0x008fc80007ffe0ff */
[----:B------:R-:W-:Y:S01]  /*1920*/  SHF.R.S32.HI R18, RZ, 0x1, R18 ;  /* 0x00000001ff127819 */ /* 0x000fe20000011412 */
[----:B0-----:R-:W-:-:S04]  /*1930*/  VIADD R6, R12, 0x1 ;  /* 0x000000010c067836 */ /* 0x001fc80000000000 */
[----:B------:R-:W-:-:S04]  /*1940*/  IMAD.IADD R18, R19, 0x1, -R18 ;  /* 0x0000000113127824 */ /* 0x000fc800078e0a12 */
[----:B------:R-:W-:-:S05]  /*1950*/  VIADD R11, R18, 0x1 ;  /* 0x00000001120b7836 */ /* 0x000fca0000000000 */
[----:B------:R-:W-:-:S04]  /*1960*/  SHF.R.S32.HI R11, RZ, 0x1, R11 ;  /* 0x00000001ff0b7819 */ /* 0x000fc8000001140b */
[----:B------:R-:W-:-:S05]  /*1970*/  LEA.HI.SX32 R6, R6, R11, 0x1f ;  /* 0x0000000b06067211 */ /* 0x000fca00078ffaff */
[----:B------:R-:W-:-:S04]  /*1980*/  IMAD.IADD R21, R21, 0x1, -R6 ;  /* 0x0000000115157824 */ /* 0x000fc800078e0a06 */
[--C-:B------:R-:W-:Y:S01]  /*1990*/  IMAD.IADD R6, R12, 0x1, R21.reuse ;  /* 0x000000010c067824 */ /* 0x100fe200078e0215 */
[----:B------:R-:W-:Y:S01]  /*19a0*/  IADD3 R7, PT, PT, R21, 0x1, RZ ;  /* 0x0000000115077810 */ /* 0x000fe20007ffe0ff */
        /* <DEDUP_REMOVED lines=23> */
[C---:B------:R-:W-:Y:S01]  /*1b20*/  IMAD R12, R18.reuse, 0x3, RZ ;  /* 0x00000003120c7824 */ /* 0x040fe200078e02ff */
[----:B------:R-:W-:Y:S02]  /*1b30*/  IADD3 R18, PT, PT, -R18, RZ, RZ ;  /* 0x000000ff12127210 */ /* 0x000fe40007ffe1ff */
[----:B------:R-:W-:Y:S02]  /*1b40*/  SHF.R.S32.HI R11, RZ, 0x3, R11 ;  /* 0x00000003ff0b7819 */ /* 0x000fe4000001140b */
[----:B------:R-:W-:Y:S01]  /*1b50*/  SHF.R.S32.HI R13, RZ, 0x3, R12 ;  /* 0x00000003ff0d7819 */ /* 0x000fe2000001140c */
[----:B------:R-:W-:Y:S02]  /*1b60*/  IMAD.MOV R12, RZ, RZ, -R7 ;  /* 0x000000ffff0c7224 */ /* 0x000fe400078e0a07 */
[----:B------:R-:W-:-:S02]  /*1b70*/  IMAD.IADD R11, R6, 0x1, -R11 ;  /* 0x00000001060b7824 */ /* 0x000fc400078e0a0b */
[----:B------:R-:W-:-:S03]  /*1b80*/  IMAD.IADD R13, R16, 0x1, -R13 ;  /* 0x00000001100d7824 */ /* 0x000fc600078e0a0d */
        /* <DEDUP_REMOVED lines=8> */
[----:B------:R-:W-:Y:S01]  /*1c10*/  IMAD.IADD R11, R11, 0x1, -R7 ;  /* 0x000000010b0b7824 */ /* 0x000fe200078e0a07 */
[----:B------:R0:W-:Y:S01]  /*1c20*/  STG.E desc[UR6][R8.64+0x50], R7 ;  /* 0x0000500708007986 */ /* 0x0001e2000c101906 */
[----:B------:R-:W-:-:S03]  /*1c30*/  IMAD.IADD R13, R13, 0x1, -R15 ;  /* 0x000000010d0d7824 */ /* 0x000fc600078e0a0f */
[----:B------:R1:W-:Y:S04]  /*1c40*/  STG.E desc[UR6][R8.64+0x20], R11 ;  /* 0x0000200b08007986 */ /* 0x0003e8000c101906 */
[----:B------:R-:W-:Y:S04]  /*1c50*/  STG.E desc[UR6][R8.64+0x40], R15 ;  /* 0x0000400f08007986 */ /* 0x000fe8000c101906 */
[----:B------:R2:W-:Y:S04]  /*1c60*/  STG.E desc[UR6][R8.64+0x30], R13 ;  /* 0x0000300d08007986 */ /* 0x0005e8000c101906 */
[----:B------:R-:W3:Y:S04]  /*1c70*/  LDG.E R6, desc[UR6][R2.64+0x30] ;  /* 0x0000300602067981 */ /* 0x000ee8000c1e1900 */
[----:B------:R-:W3:Y:S04]  /*1c80*/  LDG.E R17, desc[UR6][R2.64+0x40] ;  /* 0x0000400602117981 */ /* 0x000ee8000c1e1900 */
[----:B------:R-:W4:Y:S04]  /*1c90*/  LDG.E R5, desc[UR6][R2.64+0x20] ;  /* 0x0000200602057981 */ /* 0x000f28000c1e1900 */
[----:B------:R-:W4:Y:S01]  /*1ca0*/  LDG.E R10, desc[UR6][R2.64+0x50] ;  /* 0x00005006020a7981 */ /* 0x000f22000c1e1900 */
[----:B---3--:R-:W-:-:S05]  /*1cb0*/  IADD3 R6, PT, PT, R6, R17, RZ ;  /* 0x0000001106067210 */ /* 0x008fca0007ffe0ff */
[----:B------:R-:W-:Y:S02]  /*1cc0*/  VIADD R12, R6, 0x1 ;  /* 0x00000001060c7836 */ /* 0x000fe40000000000 */
[----:B----4-:R-:W-:-:S03]  /*1cd0*/  IMAD.IADD R5, R5, 0x1, R10 ;  /* 0x0000000105057824 */ /* 0x010fc600078e020a */
[----:B------:R-:W-:Y:S01]  /*1ce0*/  SHF.R.S32.HI R12, RZ, 0x1, R12 ;  /* 0x00000001ff0c7819 */ /* 0x000fe2000001140c */
[----:B0-----:R-:W-:-:S04]  /*1cf0*/  VIADD R7, R5, 0x1 ;  /* 0x0000000105077836 */ /* 0x001fc80000000000 */
[----:B------:R-:W-:-:S05]  /*1d00*/  IMAD.IADD R12, R17, 0x1, -R12 ;  /* 0x00000001110c7824 */ /* 0x000fca00078e0a0c */
[----:B-1----:R-:W-:-:S04]  /*1d10*/  IADD3 R11, PT, PT, R12, 0x1, RZ ;  /* 0x000000010c0b7810 */ /* 0x002fc80007ffe0ff */
[----:B--2---:R-:W-:-:S04]  /*1d20*/  SHF.R.S32.HI R8, RZ, 0x1, R11 ;  /* 0x00000001ff087819 */ /* 0x004fc8000001140b */
[----:B------:R-:W-:-:S05]  /*1d30*/  LEA.HI.SX32 R7, R7, R8, 0x1f ;  /* 0x0000000807077211 */ /* 0x000fca00078ffaff */
[----:B------:R-:W-:-:S04]  /*1d40*/  IMAD.IADD R10, R10, 0x1, -R7 ;  /* 0x000000010a0a7824 */ /* 0x000fc800078e0a07 */
[----:B------:R-:W-:Y:S01]  /*1d50*/  VIADD R7, R10, 0x1 ;  /* 0x000000010a077836 */ /* 0x000fe20000000000 */
[----:B------:R-:W-:Y:S01]  /*1d60*/  IADD3 R5, PT, PT, R5, R10, RZ ;  /* 0x0000000a05057210 */ /* 0x000fe20007ffe0ff */
[----:B------:R-:W-:-:S03]  /*1d70*/  IMAD.MOV R10, RZ, RZ, -R10 ;  /* 0x000000ffff0a7224 */ /* 0x000fc600078e0a0a */
        /* <DEDUP_REMOVED lines=26> */
[----:B------:R-:W-:Y:S02]  /*1f20*/  IMAD.IADD R5, R8, 0x1, -R5 ;  /* 0x0000000108057824 */ /* 0x000fe400078e0a05 */
[----:B------:R-:W-:Y:S02]  /*1f30*/  IMAD.IADD R7, R6, 0x1, -R7 ;  /* 0x0000000106077824 */ /* 0x000fe400078e0a07 */
[----:B------:R-:W-:Y:S01]  /*1f40*/  IMAD.MOV R6, RZ, RZ, -R9 ;  /* 0x000000ffff067224 */ /* 0x000fe200078e0a09 */
[----:B------:R-:W-:-:S04]  /*1f50*/  LEA.HI.SX32 R4, R5, R4, 0x1f ;  /* 0x0000000405047211 */ /* 0x000fc800078ffaff */
[----:B------:R-:W-:Y:S02]  /*1f60*/  LEA.HI.SX32 R6, R7, R6, 0x1f ;  /* 0x0000000607067211 */ /* 0x000fe400078ffaff */
[----:B------:R-:W-:-:S03]  /*1f70*/  IADD3 R5, PT, PT, R5, -R4, RZ ;  /* 0x8000000405057210 */ /* 0x000fc60007ffe0ff */
[----:B------:R-:W-:Y:S02]  /*1f80*/  IMAD.IADD R7, R7, 0x1, -R6 ;  /* 0x0000000107077824 */ /* 0x000fe400078e0a06 */
        /* <DEDUP_REMOVED lines=9> */
[----:B------:R2:W-:Y:S02]  /*2020*/  STG.E desc[UR6][R2.64+0x30], R7 ;  /* 0x0000300702007986 */ /* 0x0005e4000c101906 */
.L_x_5:
[----:B------:R-:W-:-:S13]  /*2030*/  LOP3.LUT P0, RZ, R14, UR5, RZ, 0xfc, !PT ;  /* 0x000000050eff7c12 */ /* 0x000fda000f80fcff */
[----:B------:R-:W-:Y:S05]  /*2040*/  @P0 EXIT ;  /* 0x000000000000094d */ /* 0x000fea0003800000 */
[----:B------:R-:W3:Y:S08]  /*2050*/  LDC R8, c[0x0][0x38c] ;  /* 0x0000e300ff087b82 */ /* 0x000ef00000000800 */
[----:B0-2---:R-:W0:Y:S08]  /*2060*/  LDC.64 R4, c[0x0][0x380] ;  /* 0x0000e000ff047b82 */ /* 0x005e300000000a00 */
[----:B------:R-:W2:Y:S01]  /*2070*/  LDC.64 R6, c[0x0][0x380] ;  /* 0x0000e000ff067b82 */ /* 0x000ea20000000a00 */
[----:B---3--:R-:W-:-:S04]  /*2080*/  IMAD.SHL.U32 R9, R8, 0x4, RZ ;  /* 0x0000000408097824 */ /* 0x008fc800078e00ff */
[----:B0-----:R-:W-:-:S05]  /*2090*/  IMAD.WIDE R2, R9, 0x4, R4 ;  /* 0x0000000409027825 */ /* 0x001fca00078e0204 */
[----:B------:R-:W3:Y:S04]  /*20a0*/  LDG.E R12, desc[UR6][R2.64] ;  /* 0x00000006020c7981 */ /* 0x000ee8000c1e1900 */
[----:B--2---:R-:W3:Y:S04]  /*20b0*/  LDG.E R11, desc[UR6][R6.64+0x10] ;  /* 0x00001006060b7981 */ /* 0x004ee8000c1e1900 */
[----:B------:R-:W2:Y:S04]  /*20c0*/  LDG.E R10, desc[UR6][R6.64] ;  /* 0x00000006060a7981 */ /* 0x000ea8000c1e1900 */
[----:B------:R-:W2:Y:S01]  /*20d0*/  LDG.E R13, desc[UR6][R2.64+0x10] ;  /* 0x00001006020d7981 */ /* 0x000ea2000c1e1900 */
[----:B---3--:R-:W-:-:S05]  /*20e0*/  IMAD.IADD R11, R11, 0x1, R12 ;  /* 0x000000010b0b7824 */ /* 0x008fca00078e020c */
[----:B------:R-:W-:-:S04]  /*20f0*/  IADD3 R14, PT, PT, R11, 0x1, RZ ;  /* 0x000000010b0e7810 */ /* 0x000fc80007ffe0ff */
[----:B------:R-:W-:Y:S01]  /*2100*/  SHF.R.S32.HI R15, RZ, 0x1, R14 ;  /* 0x00000001ff0f7819 */ /* 0x000fe2000001140e */
[----:B--2---:R-:W-:-:S04]  /*2110*/  IMAD.IADD R10, R10, 0x1, R13 ;  /* 0x000000010a0a7824 */ /* 0x004fc800078e020d */
[----:B------:R-:W-:-:S04]  /*2120*/  IMAD.IADD R15, R12, 0x1, -R15 ;  /* 0x000000010c0f7824 */ /* 0x000fc800078e0a0f */
[----:B------:R-:W-:Y:S01]  /*2130*/  VIADD R14, R15, 0x1 ;  /* 0x000000010f0e7836 */ /* 0x000fe20000000000 */
[----:B------:R-:W-:-:S04]  /*2140*/  IADD3 R12, PT, PT, R10, 0x1, RZ ;  /* 0x000000010a0c7810 */ /* 0x000fc80007ffe0ff */
        /* <DEDUP_REMOVED lines=9> */
[----:B------:R-:W-:Y:S01]  /*21e0*/  LEA.HI.SX32 R15, R14, R15, 0x1f ;  /* 0x0000000f0e0f7211 */ /* 0x000fe200078ffaff */
[----:B------:R-:W-:-:S03]  /*21f0*/  IMAD.MOV.U32 R10, RZ, RZ, 0x3 ;  /* 0x00000003ff0a7424 */ /* 0x000fc600078e00ff */
        /* <DEDUP_REMOVED lines=33> */
[----:B------:R-:W-:Y:S02]  /*2410*/  LEA R11, R8, 0xfffffffc, 0x2 ;  /* 0xfffffffc080b7811 */ /* 0x000fe400078e10ff */
[----:B------:R-:W-:Y:S01]  /*2420*/  IADD3 R19, PT, PT, R16, -R17, RZ ;  /* 0x8000001110137210 */ /* 0x000fe20007ffe0ff */
[----:B------:R-:W-:Y:S02]  /*2430*/  IMAD.IADD R15, R15, 0x1, -R14 ;  /* 0x000000010f0f7824 */ /* 0x000fe400078e0a0e */
[----:B------:R-:W-:Y:S02]  /*2440*/  IMAD.WIDE R12, R11, 0x4, R2 ;  /* 0x000000040b0c7825 */ /* 0x000fe400078e0202 */
[----:B------:R-:W-:Y:S04]  /*2450*/  STG.E desc[UR6][R6.64], R19 ;  /* 0x0000001306007986 */ /* 0x000fe8000c101906 */
[----:B------:R0:W-:Y:S04]  /*2460*/  STG.E desc[UR6][R6.64+0x10], R15 ;  /* 0x0000100f06007986 */ /* 0x0001e8000c101906 */
[----:B------:R2:W-:Y:S04]  /*2470*/  STG.E desc[UR6][R2.64], R14 ;  /* 0x0000000e02007986 */ /* 0x0005e8000c101906 */
[----:B------:R3:W-:Y:S04]  /*2480*/  STG.E desc[UR6][R2.64+0x10], R17 ;  /* 0x0000101102007986 */ /* 0x0007e8000c101906 */
[----:B------:R-:W4:Y:S04]  /*2490*/  LDG.E R18, desc[UR6][R2.64+-0x10] ;  /* 0xfffff00602127981 */ /* 0x000f28000c1e1900 */
[----:B------:R-:W4:Y:S04]  /*24a0*/  LDG.E R21, desc[UR6][R12.64+-0x10] ;  /* 0xfffff0060c157981 */ /* 0x000f28000c1e1900 */
[----:B------:R-:W5:Y:S04]  /*24b0*/  LDG.E R16, desc[UR6][R2.64+-0x20] ;  /* 0xffffe00602107981 */ /* 0x000f68000c1e1900 */
[----:B------:R-:W5:Y:S01]  /*24c0*/  LDG.E R23, desc[UR6][R12.64] ;  /* 0x000000060c177981 */ /* 0x000f62000c1e1900 */
[----:B----4-:R-:W-:-:S04]  /*24d0*/  IMAD.IADD R18, R18, 0x1, R21 ;  /* 0x0000000112127824 */ /* 0x010fc800078e0215 */
[----:B------:R-:W-:-:S05]  /*24e0*/  VIADD R20, R18, 0x1 ;  /* 0x0000000112147836 */ /* 0x000fca0000000000 */
[----:B------:R-:W-:-:S04]  /*24f0*/  SHF.R.S32.HI R20, RZ, 0x1, R20 ;  /* 0x00000001ff147819 */ /* 0x000fc80000011414 */
[----:B------:R-:W-:Y:S01]  /*2500*/  IADD3 R20, PT, PT, R21, -R20, RZ ;  /* 0x8000001415147210 */ /* 0x000fe20007ffe0ff */
[----:B-----5:R-:W-:-:S04]  /*2510*/  IMAD.IADD R16, R16, 0x1, R23 ;  /* 0x0000000110107824 */ /* 0x020fc800078e0217 */
[----:B0-----:R-:W-:Y:S02]  /*2520*/  VIADD R7, R20, 0x1 ;  /* 0x0000000114077836 */ /* 0x001fe40000000000 */
[----:B------:R-:W-:-:S03]  /*2530*/  VIADD R6, R16, 0x1 ;  /* 0x0000000110067836 */ /* 0x000fc60000000000 */
[----:B------:R-:W-:-:S04]  /*2540*/  SHF.R.S32.HI R7, RZ, 0x1, R7 ;  /* 0x00000001ff077819 */ /* 0x000fc80000011407 */
[----:B------:R-:W-:-:S04]  /*2550*/  LEA.HI.SX32 R6, R6, R7, 0x1f ;  /* 0x0000000706067211 */ /* 0x000fc800078ffaff */
[----:B------:R-:W-:-:S05]  /*2560*/  IADD3 R23, PT, PT, R23, -R6, RZ ;  /* 0x8000000617177210 */ /* 0x000fca0007ffe0ff */
[----:B------:R-:W-:-:S05]  /*2570*/  VIADD R7, R23, 0x1 ;  /* 0x0000000117077836 */ /* 0x000fca0000000000 */
[----:B------:R-:W-:Y:S01]  /*2580*/  LEA.HI.SX32 R7, R7, R20, 0x1f ;  /* 0x0000001407077211 */ /* 0x000fe200078ffaff */
[--C-:B------:R-:W-:Y:S02]  /*2590*/  IMAD.IADD R6, R16, 0x1, R23.reuse ;  /* 0x0000000110067824 */ /* 0x100fe400078e0217 */
[----:B------:R-:W-:Y:S01]  /*25a0*/  IMAD.MOV R15, RZ, RZ, -R23 ;  /* 0x000000ffff0f7224 */ /* 0x000fe200078e0a17 */
[----:B------:R-:W-:Y:S01]  /*25b0*/  IADD3 R18, PT, PT, R18, R7, RZ ;  /* 0x0000000712127210 */ /* 0x000fe20007ffe0ff */
[----:B------:R-:W-:-:S03]  /*25c0*/  IMAD.MOV R7, RZ, RZ, -R7 ;  /* 0x000000ffff077224 */ /* 0x000fc600078e0a07 */
[----:B------:R-:W-:Y:S02]  /*25d0*/  LEA.HI.SX32 R15, R6, R15, 0x1f ;  /* 0x0000000f060f7211 */ /* 0x000fe400078ffaff */
[----:B--2---:R-:W-:-:S03]  /*25e0*/  LEA.HI.SX32 R14, R18, R7, 0x1f ;  /* 0x00000007120e7211 */ /* 0x004fc600078ffaff */
[-C--:B------:R-:W-:Y:S02]  /*25f0*/  IMAD R7, R15, R10.reuse, 0x4 ;  /* 0x000000040f077424 */ /* 0x080fe400078e020a */
[----:B------:R-:W-:-:S03]  /*2600*/  IMAD R16, R14, R10, 0x4 ;  /* 0x000000040e107424 */ /* 0x000fc600078e020a */
[----:B------:R-:W-:Y:S02]  /*2610*/  SHF.R.S32.HI R7, RZ, 0x3, R7 ;  /* 0x00000003ff077819 */ /* 0x000fe40000011407 */
[----:B---3--:R-:W-:-:S03]  /*2620*/  SHF.R.S32.HI R17, RZ, 0x3, R16 ;  /* 0x00000003ff117819 */ /* 0x008fc60000011410 */
[----:B------:R-:W-:Y:S02]  /*2630*/  IMAD.IADD R6, R6, 0x1, -R7 ;  /* 0x0000000106067824 */ /* 0x000fe400078e0a07 */
[----:B------:R-:W-:Y:S02]  /*2640*/  IMAD.IADD R7, R18, 0x1, -R17 ;  /* 0x0000000112077824 */ /* 0x000fe400078e0a11 */
[----:B------:R-:W-:Y:S02]  /*2650*/  IMAD R16, R6, 0x3, RZ ;  /* 0x0000000306107824 */ /* 0x000fe400078e02ff */
[----:B------:R-:W-:-:S03]  /*2660*/  IMAD R18, R7, 0x3, RZ ;  /* 0x0000000307127824 */ /* 0x000fc600078e02ff */
[----:B------:R-:W-:Y:S02]  /*2670*/  SHF.R.S32.HI R17, RZ, 0x4, R16 ;  /* 0x00000004ff117819 */ /* 0x000fe40000011410 */
[----:B------:R-:W-:Y:S02]  /*2680*/  SHF.R.S32.HI R18, RZ, 0x4, R18 ;  /* 0x00000004ff127819 */ /* 0x000fe40000011412 */
[C---:B------:R-:W-:Y:S02]  /*2690*/  LEA.HI.SX32 R16, R7.reuse, R14, 0x16 ;  /* 0x0000000e07107211 */ /* 0x040fe400078fb2ff */
[C---:B------:R-:W-:Y:S02]  /*26a0*/  LEA.HI.SX32 R14, R6.reuse, R17, 0x19 ;  /* 0x00000011060e7211 */ /* 0x040fe400078fcaff */
        /* <DEDUP_REMOVED lines=8> */
[----:B-1----:R-:W-:Y:S01]  /*2730*/  VIADD R17, R0, 0x3ffffffe ;  /* 0x3ffffffe00117836 */ /* 0x002fe20000000000 */
[----:B------:R-:W-:Y:S01]  /*2740*/  IADD3 R18, PT, PT, R7, -R18, RZ ;  /* 0x8000001207127210 */ /* 0x000fe20007ffe0ff */
[----:B------:R-:W-:Y:S02]  /*2750*/  IMAD.MOV R7, RZ, RZ, -R16 ;  /* 0x000000ffff077224 */ /* 0x000fe400078e0a10 */
[----:B------:R-:W-:Y:S02]  /*2760*/  IMAD.IADD R15, R6, 0x1, -R15 ;  /* 0x00000001060f7824 */ /* 0x000fe400078e0a0f */
[----:B------:R-:W-:Y:S01]  /*2770*/  IMAD.MOV R0, RZ, RZ, -R14 ;  /* 0x000000ffff007224 */ /* 0x000fe200078e0a0e */
[----:B------:R-:W-:Y:S01]  /*2780*/  LEA.HI.SX32 R7, R18, R7, 0x1f ;  /* 0x0000000712077211 */ /* 0x000fe200078ffaff */
[----:B------:R-:W-:-:S03]  /*2790*/  IMAD R17, R17, R8, RZ ;  /* 0x0000000811117224 */ /* 0x000fc600078e02ff */
[----:B------:R-:W-:Y:S01]  /*27a0*/  LEA.HI.SX32 R0, R15, R0, 0x1f ;  /* 0x000000000f007211 */ /* 0x000fe200078ffaff */
[----:B------:R-:W-:-:S03]  /*27b0*/  IMAD.IADD R18, R18, 0x1, -R7 ;  /* 0x0000000112127824 */ /* 0x000fc600078e0a07 */
[----:B------:R-:W-:Y:S01]  /*27c0*/  IADD3 R15, PT, PT, R15, -R0, RZ ;  /* 0x800000000f0f7210 */ /* 0x000fe20007ffe0ff */
[----:B------:R-:W-:Y:S02]  /*27d0*/  IMAD.SHL.U32 R21, R17, 0x4, RZ ;  /* 0x0000000411157824 */ /* 0x000fe400078e00ff */
[----:B------:R-:W-:Y:S01]  /*27e0*/  VIADD R6, R18, 0x1 ;  /* 0x0000000112067836 */ /* 0x000fe20000000000 */
[----:B------:R-:W-:Y:S01]  /*27f0*/  IADD3 R17, PT, PT, R15, 0x1, RZ ;  /* 0x000000010f117810 */ /* 0x000fe20007ffe0ff */
[----:B------:R-:W-:-:S03]  /*2800*/  IMAD.WIDE R4, R21, 0x4, R4 ;  /* 0x0000000415047825 */ /* 0x000fc600078e0204 */
[----:B------:R-:W-:Y:S02]  /*2810*/  LEA.HI.SX32 R17, R17, R0, 0x1f ;  /* 0x0000000011117211 */ /* 0x000fe400078ffaff */
[----:B------:R-:W-:Y:S01]  /*2820*/  LEA.HI.SX32 R19, R6, R7, 0x1f ;  /* 0x0000000706137211 */ /* 0x000fe200078ffaff */
[----:B------:R-:W-:-:S03]  /*2830*/  IMAD.WIDE R6, R9, 0x4, R4 ;  /* 0x0000000409067825 */ /* 0x000fc600078e0204 */
[----:B------:R-:W-:Y:S01]  /*2840*/  IADD3 R21, PT, PT, R18, -R19, RZ ;  /* 0x8000001312157210 */ /* 0x000fe20007ffe0ff */
[----:B------:R-:W-:-:S04]  /*2850*/  IMAD.IADD R15, R15, 0x1, -R17 ;  /* 0x000000010f0f7824 */ /* 0x000fc800078e0a11 */
[----:B------:R-:W-:Y:S04]  /*2860*/  STG.E desc[UR6][R2.64+-0x10], R21 ;  /* 0xfffff01502007986 */ /* 0x000fe8000c101906 */
[----:B------:R0:W-:Y:S04]  /*2870*/  STG.E desc[UR6][R2.64+-0x20], R15 ;  /* 0xffffe00f02007986 */ /* 0x0001e8000c101906 */
        /* <DEDUP_REMOVED lines=12> */
[----:B------:R-:W-:-:S04]  /*2940*/  IADD3 R2, PT, PT, R0, 0x1, RZ ;  /* 0x0000000100027810 */ /* 0x000fc80007ffe0ff */
[----:B------:R-:W-:-:S04]  /*2950*/  SHF.R.S32.HI R3, RZ, 0x1, R3 ;  /* 0x00000001ff037819 */ /* 0x000fc80000011403 */
[----:B------:R-:W-:-:S05]  /*2960*/  LEA.HI.SX32 R2, R2, R3, 0x1f ;  /* 0x0000000302027211 */ /* 0x000fca00078ffaff */
[----:B------:R-:W-:-:S04]  /*2970*/  IMAD.IADD R23, R23, 0x1, -R2 ;  /* 0x0000000117177824 */ /* 0x000fc800078e0a02 */
[----:B------:R-:W-:-:S05]  /*2980*/  VIADD R3, R23, 0x1 ;  /* 0x0000000117037836 */ /* 0x000fca0000000000 */
[----:B------:R-:W-:Y:S02]  /*2990*/  LEA.HI.SX32 R3, R3, R14, 0x1f ;  /* 0x0000000e03037211 */ /* 0x000fe400078ffaff */
[----:B------:R-:W-:Y:S01]  /*29a0*/  IADD3 R0, PT, PT, R0, R23, RZ ;  /* 0x0000001700007210 */ /* 0x000fe20007ffe0ff */
[----:B------:R-:W-:Y:S01]  /*29b0*/  IMAD.MOV R23, RZ, RZ, -R23 ;  /* 0x000000ffff177224 */ /* 0x000fe200078e0a17 */
[----:B------:R-:W-:Y:S01]  /*29c0*/  IADD3 R9, PT, PT, -R3, RZ, RZ ;  /* 0x000000ff03097210 */ /* 0x000fe20007ffe1ff */
[----:B------:R-:W-:-:S03]  /*29d0*/  IMAD.IADD R8, R8, 0x1, R3 ;  /* 0x0000000108087824 */ /* 0x000fc600078e0203 */
[----:B------:R-:W-:Y:S02]  /*29e0*/  LEA.HI.SX32 R3, R0, R23, 0x1f ;  /* 0x0000001700037211 */ /* 0x000fe400078ffaff */
[----:B------:R-:W-:-:S03]  /*29f0*/  LEA.HI.SX32 R9, R8, R9, 0x1f ;  /* 0x0000000908097211 */ /* 0x000fc600078ffaff */
[-C--:B------:R-:W-:Y:S02]  /*2a00*/  IMAD R2, R3, R10.reuse, 0x4 ;  /* 0x0000000403027424 */ /* 0x080fe400078e020a */
[----:B-1----:R-:W-:-:S03]  /*2a10*/  IMAD R12, R9, R10, 0x4 ;  /* 0x00000004090c7424 */ /* 0x002fc600078e020a */
        /* <DEDUP_REMOVED lines=31> */
[----:B------:R-:W-:Y:S02]  /*2c10*/  IMAD.IADD R13, R13, 0x1, -R15 ;  /* 0x000000010d0d7824 */ /* 0x000fe400078e0a0f */
[----:B------:R-:W-:Y:S01]  /*2c20*/  IMAD.WIDE R2, R11, 0x4, R6 ;  /* 0x000000040b027825 */ /* 0x000fe200078e0206 */
        /* <DEDUP_REMOVED lines=23> */
[----:B-1----:R-:W-:Y:S01]  /*2da0*/  IMAD.MOV R9, RZ, RZ, -R5 ;  /* 0x000000ffff097224 */ /* 0x002fe200078e0a05 */
        /* <DEDUP_REMOVED lines=27> */
[----:B------:R-:W-:-:S04]  /*2f60*/  LEA.HI.SX32 R4, R11, R8, 0x1f ;  /* 0x000000080b047211 */ /* 0x000fc800078ffaff */
[----:B------:R-:W-:Y:S01]  /*2f70*/  IADD3 R11, PT, PT, R11, -R4, RZ ;  /* 0x800000040b0b7210 */ /* 0x000fe20007ffe0ff */
[----:B------:R-:W-:-:S04]  /*2f80*/  IMAD.IADD R5, R5, 0x1, -R0 ;  /* 0x0000000105057824 */ /* 0x000fc800078e0a00 */
[----:B------:R-:W-:Y:S02]  /*2f90*/  VIADD R13, R11, 0x1 ;  /* 0x000000010b0d7836 */ /* 0x000fe40000000000 */
[----:B------:R-:W-:-:S03]  /*2fa0*/  VIADD R9, R5, 0x1 ;  /* 0x0000000105097836 */ /* 0x000fc60000000000 */
[----:B------:R-:W-:Y:S02]  /*2fb0*/  LEA.HI.SX32 R13, R13, R4, 0x1f ;  /* 0x000000040d0d7211 */ /* 0x000fe400078ffaff */
[----:B------:R-:W-:-:S03]  /*2fc0*/  LEA.HI.SX32 R9, R9, R0, 0x1f ;  /* 0x0000000009097211 */ /* 0x000fc600078ffaff */
[----:B------:R-:W-:Y:S01]  /*2fd0*/  IMAD.IADD R11, R11, 0x1, -R13 ;  /* 0x000000010b0b7824 */ /* 0x000fe200078e0a0d */
[----:B------:R-:W-:-:S04]  /*2fe0*/  IADD3 R5, PT, PT, R5, -R9, RZ ;  /* 0x8000000905057210 */ /* 0x000fc80007ffe0ff */
[----:B------:R-:W-:Y:S04]  /*2ff0*/  STG.E desc[UR6][R6.64+-0x10], R11 ;  /* 0xfffff00b06007986 */ /* 0x000fe8000c101906 */
[----:B------:R-:W-:Y:S04]  /*3000*/  STG.E desc[UR6][R6.64+-0x20], R5 ;  /* 0xffffe00506007986 */ /* 0x000fe8000c101906 */
[----:B------:R-:W-:Y:S04]  /*3010*/  STG.E desc[UR6][R2.64+-0x10], R13 ;  /* 0xfffff00d02007986 */ /* 0x000fe8000c101906 */
[----:B------:R-:W-:Y:S01]  /*3020*/  STG.E desc[UR6][R2.64], R9 ;  /* 0x0000000902007986 */ /* 0x000fe2000c101906 */
[----:B------:R-:W-:Y:S05]  /*3030*/  EXIT ;  /* 0x000000000000794d */ /* 0x000fea0003800000 */
.L_x_6:
        /* <DEDUP_REMOVED lines=12> */
.L_x_31:


//--------------------- .nv.global.init           --------------------------
	.section	.nv.global.init,"aw",@progbits
	.align	8
.nv.global.init:
	.type		pointerFunct_FCT,@object
	.size		pointerFunct_FCT,(pointerFunct - pointerFunct_FCT)
pointerFunct_FCT:
        /*0000*/ 	.byte	0x08, 0x00, 0x00, 0x00, 0x00, 0x00, 0x00, 0x00, 0x08, 0x00, 0x00, 0x00, 0x00, 0x00, 0x00, 0x00
        /*0010*/ 	.byte	0x08, 0x00, 0x00, 0x00, 0x00, 0x00, 0x00, 0x00, 0x08, 0x00, 0x00, 0x00, 0x00, 0x00, 0x00, 0x00
        /*0020*/ 	.byte	0x08, 0x00, 0x00, 0x00, 0x00, 0x00, 0x00, 0x00, 0x10, 0x00, 0x00, 0x00, 0x00, 0x00, 0x00, 0x00
        /*0030*/ 	.byte	0x10, 0x00, 0x00, 0x00, 0x00, 0x00, 0x00, 0x00, 0x18, 0x00, 0x00, 0x00, 0x00, 0x00, 0x00, 0x00
	.type		pointerFunct,@object
	.size		pointerFunct,(.L_1 - pointerFunct)
pointerFunct:
        /* <DEDUP_REMOVED lines=8> */
        /*00c0*/ 	.byte	0x08, 0x00, 0x00, 0x00, 0x00, 0x00, 0x00, 0x00
.L_1:


//--------------------- .nv.shared.reserved.0     --------------------------
	.section	.nv.shared.reserved.0,"aw",@nobits
	.weak		__nv_reservedSMEM_offset_0_alias
	.size		__nv_reservedSMEM_offset_0_alias, 0, 64
	.other		__nv_reservedSMEM_offset_0_alias,@"STO_CUDA_RESERVED_SHARED STV_DEFAULT"
__nv_reservedSMEM_offset_0_alias:
	.zero		0
	.zero		64


//--------------------- .nv.constant0._Z26EncSecondStagePreFilteringPiii --------------------------
	.section	.nv.constant0._Z26EncSecondStagePreFilteringPiii,"a",@progbits
	.sectionflags	@""
	.align	4
.nv.constant0._Z26EncSecondStagePreFilteringPiii:
	.zero		912


//--------------------- .nv.constant0._Z27EncSecondStageOverlapFilterPiii --------------------------
	.section	.nv.constant0._Z27EncSecondStageOverlapFilterPiii,"a",@progbits
	.sectionflags	@""
	.align	4
.nv.constant0._Z27EncSecondStageOverlapFilterPiii:
	.zero		912


//--------------------- .nv.constant0._Z25EncFirstStagePreFilteringPiii --------------------------
	.section	.nv.constant0._Z25EncFirstStagePreFilteringPiii,"a",@progbits
	.sectionflags	@""
	.align	4
.nv.constant0._Z25EncFirstStagePreFilteringPiii:
	.zero		912


//--------------------- .nv.constant0._Z26EncFirstStageOverlapFilterPiii --------------------------
	.section	.nv.constant0._Z26EncFirstStageOverlapFilterPiii,"a",@progbits
	.sectionflags	@""
	.align	4
.nv.constant0._Z26EncFirstStageOverlapFilterPiii:
	.zero		912


//--------------------- SYMBOLS --------------------------

	.type		.nv.reservedSmem.offset0,@object
	.size		.nv.reservedSmem.offset0,0x4
